//
// Generated by NVIDIA NVVM Compiler
//
// Compiler Build ID: CL-36424714
// Cuda compilation tools, release 13.0, V13.0.88
// Based on NVVM 20.0.0
//

.version 9.0
.target sm_100
.address_size 64

	// .globl	_Z15sgemvT32_kernelifPfiS_S_
// _ZZ15sgemvT32_kernelifPfiS_S_E4buff has been demoted
// _ZZ15sgemvT32_kernelifPfiS_S_E2la has been demoted
// _ZZ14sgemv32_kernelifPfiS_S_E4buff has been demoted
// _ZZ22inplace_sgemm_kernel_TifPfiS_iE2As has been demoted
// _ZZ22inplace_sgemm_kernel_TifPfiS_iE2Bs has been demoted
// _ZZ22inplace_sgemm_kernel_NifPfiS_iE2As has been demoted
// _ZZ22inplace_sgemm_kernel_NifPfiS_iE2Bs has been demoted
// _ZZ18diag_strtri_kernelccPfS_iE2Bs has been demoted
// _ZZ18diag_strtri_kernelccPfS_iE9workspace has been demoted

.visible .entry _Z15sgemvT32_kernelifPfiS_S_(
	.param .u32 _Z15sgemvT32_kernelifPfiS_S__param_0,
	.param .f32 _Z15sgemvT32_kernelifPfiS_S__param_1,
	.param .u64 .ptr .align 1 _Z15sgemvT32_kernelifPfiS_S__param_2,
	.param .u32 _Z15sgemvT32_kernelifPfiS_S__param_3,
	.param .u64 .ptr .align 1 _Z15sgemvT32_kernelifPfiS_S__param_4,
	.param .u64 .ptr .align 1 _Z15sgemvT32_kernelifPfiS_S__param_5
)
{
	.reg .pred 	%p<2>;
	.reg .b32 	%r<45>;
	.reg .b32 	%f<71>;
	.reg .b64 	%rd<43>;
	// demoted variable
	.shared .align 4 .b8 _ZZ15sgemvT32_kernelifPfiS_S_E4buff[256];
	// demoted variable
	.shared .align 4 .b8 _ZZ15sgemvT32_kernelifPfiS_S_E2la[4224];
	ld.param.u32 	%r3, [_Z15sgemvT32_kernelifPfiS_S__param_0];
	ld.param.f32 	%f1, [_Z15sgemvT32_kernelifPfiS_S__param_1];
	ld.param.u64 	%rd2, [_Z15sgemvT32_kernelifPfiS_S__param_2];
	ld.param.u32 	%r4, [_Z15sgemvT32_kernelifPfiS_S__param_3];
	ld.param.u64 	%rd3, [_Z15sgemvT32_kernelifPfiS_S__param_4];
	ld.param.u64 	%rd1, [_Z15sgemvT32_kernelifPfiS_S__param_5];
	cvta.to.global.u64 	%rd4, %rd3;
	mov.u32 	%r5, %tid.x;
	mov.u32 	%r6, %tid.y;
	mov.u32 	%r7, %ctaid.x;
	shl.b32 	%r8, %r7, 8;
	shr.s32 	%r9, %r8, 3;
	add.s32 	%r10, %r9, %r6;
	shl.b32 	%r11, %r10, 8;
	shr.s32 	%r12, %r11, 8;
	shl.b32 	%r13, %r4, 8;
	shr.s32 	%r14, %r13, 8;
	mad.lo.s32 	%r15, %r14, %r12, %r5;
	shl.b32 	%r16, %r6, 5;
	add.s32 	%r17, %r16, %r5;
	mul.wide.u32 	%rd5, %r5, 4;
	add.s64 	%rd6, %rd4, %rd5;
	ld.global.f32 	%f2, [%rd6];
	shl.b32 	%r18, %r17, 2;
	mov.u32 	%r19, _ZZ15sgemvT32_kernelifPfiS_S_E4buff;
	add.s32 	%r20, %r19, %r18;
	st.shared.f32 	[%r20], %f2;
	shl.b32 	%r21, %r5, 2;
	mov.u32 	%r22, _ZZ15sgemvT32_kernelifPfiS_S_E2la;
	add.s32 	%r23, %r22, %r21;
	shr.s32 	%r24, %r13, 7;
	cvta.to.global.u64 	%rd7, %rd2;
	mul.wide.s32 	%rd8, %r15, 4;
	add.s64 	%rd9, %rd7, %rd8;
	ld.global.f32 	%f3, [%rd9];
	mad.lo.s32 	%r25, %r6, 132, %r23;
	st.shared.f32 	[%r25], %f3;
	mul.wide.s32 	%rd10, %r24, 4;
	add.s64 	%rd11, %rd9, %rd10;
	ld.global.f32 	%f4, [%rd11];
	st.shared.f32 	[%r25+264], %f4;
	shr.s32 	%r26, %r13, 6;
	mul.wide.s32 	%rd12, %r26, 4;
	add.s64 	%rd13, %rd9, %rd12;
	ld.global.f32 	%f5, [%rd13];
	st.shared.f32 	[%r25+528], %f5;
	mul.lo.s32 	%r27, %r24, 3;
	mul.wide.s32 	%rd14, %r27, 4;
	add.s64 	%rd15, %rd9, %rd14;
	ld.global.f32 	%f6, [%rd15];
	st.shared.f32 	[%r25+792], %f6;
	shr.s32 	%r28, %r13, 5;
	mul.wide.s32 	%rd16, %r28, 4;
	add.s64 	%rd17, %rd9, %rd16;
	ld.global.f32 	%f7, [%rd17];
	st.shared.f32 	[%r25+1056], %f7;
	mul.lo.s32 	%r29, %r24, 5;
	mul.wide.s32 	%rd18, %r29, 4;
	add.s64 	%rd19, %rd9, %rd18;
	ld.global.f32 	%f8, [%rd19];
	st.shared.f32 	[%r25+1320], %f8;
	mul.lo.s32 	%r30, %r24, 6;
	mul.wide.s32 	%rd20, %r30, 4;
	add.s64 	%rd21, %rd9, %rd20;
	ld.global.f32 	%f9, [%rd21];
	st.shared.f32 	[%r25+1584], %f9;
	mul.lo.s32 	%r31, %r24, 7;
	mul.wide.s32 	%rd22, %r31, 4;
	add.s64 	%rd23, %rd9, %rd22;
	ld.global.f32 	%f10, [%rd23];
	st.shared.f32 	[%r25+1848], %f10;
	shr.s32 	%r32, %r13, 4;
	mul.wide.s32 	%rd24, %r32, 4;
	add.s64 	%rd25, %rd9, %rd24;
	ld.global.f32 	%f11, [%rd25];
	st.shared.f32 	[%r25+2112], %f11;
	mul.lo.s32 	%r33, %r24, 9;
	mul.wide.s32 	%rd26, %r33, 4;
	add.s64 	%rd27, %rd9, %rd26;
	ld.global.f32 	%f12, [%rd27];
	st.shared.f32 	[%r25+2376], %f12;
	mul.lo.s32 	%r34, %r24, 10;
	mul.wide.s32 	%rd28, %r34, 4;
	add.s64 	%rd29, %rd9, %rd28;
	ld.global.f32 	%f13, [%rd29];
	st.shared.f32 	[%r25+2640], %f13;
	mul.lo.s32 	%r35, %r24, 11;
	mul.wide.s32 	%rd30, %r35, 4;
	add.s64 	%rd31, %rd9, %rd30;
	ld.global.f32 	%f14, [%rd31];
	st.shared.f32 	[%r25+2904], %f14;
	mul.lo.s32 	%r36, %r24, 12;
	mul.wide.s32 	%rd32, %r36, 4;
	add.s64 	%rd33, %rd9, %rd32;
	ld.global.f32 	%f15, [%rd33];
	st.shared.f32 	[%r25+3168], %f15;
	mul.lo.s32 	%r37, %r24, 13;
	mul.wide.s32 	%rd34, %r37, 4;
	add.s64 	%rd35, %rd9, %rd34;
	ld.global.f32 	%f16, [%rd35];
	st.shared.f32 	[%r25+3432], %f16;
	mul.lo.s32 	%r38, %r24, 14;
	mul.wide.s32 	%rd36, %r38, 4;
	add.s64 	%rd37, %rd9, %rd36;
	ld.global.f32 	%f17, [%rd37];
	st.shared.f32 	[%r25+3696], %f17;
	mul.lo.s32 	%r39, %r24, 15;
	mul.wide.s32 	%rd38, %r39, 4;
	add.s64 	%rd39, %rd9, %rd38;
	ld.global.f32 	%f18, [%rd39];
	st.shared.f32 	[%r25+3960], %f18;
	bar.sync 	0;
	shl.b32 	%r40, %r5, 7;
	add.s32 	%r1, %r23, %r40;
	shl.b32 	%r41, %r6, 6;
	add.s32 	%r42, %r1, %r41;
	ld.shared.f32 	%f19, [%r42];
	add.s32 	%r43, %r19, %r41;
	ld.shared.f32 	%f20, [%r43];
	fma.rn.f32 	%f21, %f19, %f20, 0f00000000;
	ld.shared.f32 	%f22, [%r42+4];
	ld.shared.f32 	%f23, [%r43+4];
	fma.rn.f32 	%f24, %f22, %f23, %f21;
	ld.shared.f32 	%f25, [%r42+8];
	ld.shared.f32 	%f26, [%r43+8];
	fma.rn.f32 	%f27, %f25, %f26, %f24;
	ld.shared.f32 	%f28, [%r42+12];
	ld.shared.f32 	%f29, [%r43+12];
	fma.rn.f32 	%f30, %f28, %f29, %f27;
	ld.shared.f32 	%f31, [%r42+16];
	ld.shared.f32 	%f32, [%r43+16];
	fma.rn.f32 	%f33, %f31, %f32, %f30;
	ld.shared.f32 	%f34, [%r42+20];
	ld.shared.f32 	%f35, [%r43+20];
	fma.rn.f32 	%f36, %f34, %f35, %f33;
	ld.shared.f32 	%f37, [%r42+24];
	ld.shared.f32 	%f38, [%r43+24];
	fma.rn.f32 	%f39, %f37, %f38, %f36;
	ld.shared.f32 	%f40, [%r42+28];
	ld.shared.f32 	%f41, [%r43+28];
	fma.rn.f32 	%f42, %f40, %f41, %f39;
	ld.shared.f32 	%f43, [%r42+32];
	ld.shared.f32 	%f44, [%r43+32];
	fma.rn.f32 	%f45, %f43, %f44, %f42;
	ld.shared.f32 	%f46, [%r42+36];
	ld.shared.f32 	%f47, [%r43+36];
	fma.rn.f32 	%f48, %f46, %f47, %f45;
	ld.shared.f32 	%f49, [%r42+40];
	ld.shared.f32 	%f50, [%r43+40];
	fma.rn.f32 	%f51, %f49, %f50, %f48;
	ld.shared.f32 	%f52, [%r42+44];
	ld.shared.f32 	%f53, [%r43+44];
	fma.rn.f32 	%f54, %f52, %f53, %f51;
	ld.shared.f32 	%f55, [%r42+48];
	ld.shared.f32 	%f56, [%r43+48];
	fma.rn.f32 	%f57, %f55, %f56, %f54;
	ld.shared.f32 	%f58, [%r42+52];
	ld.shared.f32 	%f59, [%r43+52];
	fma.rn.f32 	%f60, %f58, %f59, %f57;
	ld.shared.f32 	%f61, [%r42+56];
	ld.shared.f32 	%f62, [%r43+56];
	fma.rn.f32 	%f63, %f61, %f62, %f60;
	ld.shared.f32 	%f64, [%r42+60];
	ld.shared.f32 	%f65, [%r43+60];
	fma.rn.f32 	%f66, %f64, %f65, %f63;
	add.s32 	%r2, %r9, %r5;
	mad.lo.s32 	%r44, %r6, -60, %r42;
	st.shared.f32 	[%r44], %f66;
	bar.sync 	0;
	setp.ge.s32 	%p1, %r2, %r3;
	@%p1 bra 	$L__BB0_2;
	cvta.to.global.u64 	%rd40, %rd1;
	ld.shared.f32 	%f67, [%r1];
	ld.shared.f32 	%f68, [%r1+4];
	add.f32 	%f69, %f67, %f68;
	mul.f32 	%f70, %f1, %f69;
	mul.wide.s32 	%rd41, %r2, 4;
	add.s64 	%rd42, %rd40, %rd41;
	st.global.f32 	[%rd42], %f70;
$L__BB0_2:
	ret;

}
	// .globl	_Z14sgemv32_kernelifPfiS_S_
.visible .entry _Z14sgemv32_kernelifPfiS_S_(
	.param .u32 _Z14sgemv32_kernelifPfiS_S__param_0,
	.param .f32 _Z14sgemv32_kernelifPfiS_S__param_1,
	.param .u64 .ptr .align 1 _Z14sgemv32_kernelifPfiS_S__param_2,
	.param .u32 _Z14sgemv32_kernelifPfiS_S__param_3,
	.param .u64 .ptr .align 1 _Z14sgemv32_kernelifPfiS_S__param_4,
	.param .u64 .ptr .align 1 _Z14sgemv32_kernelifPfiS_S__param_5
)
{
	.reg .pred 	%p<2>;
	.reg .b32 	%r<10>;
	.reg .b32 	%f<100>;
	.reg .b64 	%rd<45>;
	// demoted variable
	.shared .align 4 .b8 _ZZ14sgemv32_kernelifPfiS_S_E4buff[128];
	ld.param.u32 	%r2, [_Z14sgemv32_kernelifPfiS_S__param_0];
	ld.param.f32 	%f2, [_Z14sgemv32_kernelifPfiS_S__param_1];
	ld.param.u64 	%rd2, [_Z14sgemv32_kernelifPfiS_S__param_2];
	ld.param.u32 	%r3, [_Z14sgemv32_kernelifPfiS_S__param_3];
	ld.param.u64 	%rd3, [_Z14sgemv32_kernelifPfiS_S__param_4];
	ld.param.u64 	%rd1, [_Z14sgemv32_kernelifPfiS_S__param_5];
	cvta.to.global.u64 	%rd4, %rd2;
	cvta.to.global.u64 	%rd5, %rd3;
	mov.u32 	%r4, %ctaid.x;
	shl.b32 	%r5, %r4, 5;
	mov.u32 	%r6, %tid.x;
	add.s32 	%r1, %r5, %r6;
	mul.wide.s32 	%rd6, %r1, 4;
	add.s64 	%rd7, %rd4, %rd6;
	mul.wide.u32 	%rd8, %r6, 4;
	add.s64 	%rd9, %rd5, %rd8;
	ld.global.f32 	%f3, [%rd9];
	shl.b32 	%r7, %r6, 2;
	mov.u32 	%r8, _ZZ14sgemv32_kernelifPfiS_S_E4buff;
	add.s32 	%r9, %r8, %r7;
	st.shared.f32 	[%r9], %f3;
	bar.sync 	0;
	ld.global.f32 	%f4, [%rd7];
	ld.shared.f32 	%f5, [_ZZ14sgemv32_kernelifPfiS_S_E4buff];
	fma.rn.f32 	%f6, %f4, %f5, 0f00000000;
	mul.wide.s32 	%rd10, %r3, 4;
	add.s64 	%rd11, %rd7, %rd10;
	ld.global.f32 	%f7, [%rd11];
	ld.shared.f32 	%f8, [_ZZ14sgemv32_kernelifPfiS_S_E4buff+4];
	fma.rn.f32 	%f9, %f7, %f8, %f6;
	add.s64 	%rd12, %rd11, %rd10;
	ld.global.f32 	%f10, [%rd12];
	ld.shared.f32 	%f11, [_ZZ14sgemv32_kernelifPfiS_S_E4buff+8];
	fma.rn.f32 	%f12, %f10, %f11, %f9;
	add.s64 	%rd13, %rd12, %rd10;
	ld.global.f32 	%f13, [%rd13];
	ld.shared.f32 	%f14, [_ZZ14sgemv32_kernelifPfiS_S_E4buff+12];
	fma.rn.f32 	%f15, %f13, %f14, %f12;
	add.s64 	%rd14, %rd13, %rd10;
	ld.global.f32 	%f16, [%rd14];
	ld.shared.f32 	%f17, [_ZZ14sgemv32_kernelifPfiS_S_E4buff+16];
	fma.rn.f32 	%f18, %f16, %f17, %f15;
	add.s64 	%rd15, %rd14, %rd10;
	ld.global.f32 	%f19, [%rd15];
	ld.shared.f32 	%f20, [_ZZ14sgemv32_kernelifPfiS_S_E4buff+20];
	fma.rn.f32 	%f21, %f19, %f20, %f18;
	add.s64 	%rd16, %rd15, %rd10;
	ld.global.f32 	%f22, [%rd16];
	ld.shared.f32 	%f23, [_ZZ14sgemv32_kernelifPfiS_S_E4buff+24];
	fma.rn.f32 	%f24, %f22, %f23, %f21;
	add.s64 	%rd17, %rd16, %rd10;
	ld.global.f32 	%f25, [%rd17];
	ld.shared.f32 	%f26, [_ZZ14sgemv32_kernelifPfiS_S_E4buff+28];
	fma.rn.f32 	%f27, %f25, %f26, %f24;
	add.s64 	%rd18, %rd17, %rd10;
	ld.global.f32 	%f28, [%rd18];
	ld.shared.f32 	%f29, [_ZZ14sgemv32_kernelifPfiS_S_E4buff+32];
	fma.rn.f32 	%f30, %f28, %f29, %f27;
	add.s64 	%rd19, %rd18, %rd10;
	ld.global.f32 	%f31, [%rd19];
	ld.shared.f32 	%f32, [_ZZ14sgemv32_kernelifPfiS_S_E4buff+36];
	fma.rn.f32 	%f33, %f31, %f32, %f30;
	add.s64 	%rd20, %rd19, %rd10;
	ld.global.f32 	%f34, [%rd20];
	ld.shared.f32 	%f35, [_ZZ14sgemv32_kernelifPfiS_S_E4buff+40];
	fma.rn.f32 	%f36, %f34, %f35, %f33;
	add.s64 	%rd21, %rd20, %rd10;
	ld.global.f32 	%f37, [%rd21];
	ld.shared.f32 	%f38, [_ZZ14sgemv32_kernelifPfiS_S_E4buff+44];
	fma.rn.f32 	%f39, %f37, %f38, %f36;
	add.s64 	%rd22, %rd21, %rd10;
	ld.global.f32 	%f40, [%rd22];
	ld.shared.f32 	%f41, [_ZZ14sgemv32_kernelifPfiS_S_E4buff+48];
	fma.rn.f32 	%f42, %f40, %f41, %f39;
	add.s64 	%rd23, %rd22, %rd10;
	ld.global.f32 	%f43, [%rd23];
	ld.shared.f32 	%f44, [_ZZ14sgemv32_kernelifPfiS_S_E4buff+52];
	fma.rn.f32 	%f45, %f43, %f44, %f42;
	add.s64 	%rd24, %rd23, %rd10;
	ld.global.f32 	%f46, [%rd24];
	ld.shared.f32 	%f47, [_ZZ14sgemv32_kernelifPfiS_S_E4buff+56];
	fma.rn.f32 	%f48, %f46, %f47, %f45;
	add.s64 	%rd25, %rd24, %rd10;
	ld.global.f32 	%f49, [%rd25];
	ld.shared.f32 	%f50, [_ZZ14sgemv32_kernelifPfiS_S_E4buff+60];
	fma.rn.f32 	%f51, %f49, %f50, %f48;
	add.s64 	%rd26, %rd25, %rd10;
	ld.global.f32 	%f52, [%rd26];
	ld.shared.f32 	%f53, [_ZZ14sgemv32_kernelifPfiS_S_E4buff+64];
	fma.rn.f32 	%f54, %f52, %f53, %f51;
	add.s64 	%rd27, %rd26, %rd10;
	ld.global.f32 	%f55, [%rd27];
	ld.shared.f32 	%f56, [_ZZ14sgemv32_kernelifPfiS_S_E4buff+68];
	fma.rn.f32 	%f57, %f55, %f56, %f54;
	add.s64 	%rd28, %rd27, %rd10;
	ld.global.f32 	%f58, [%rd28];
	ld.shared.f32 	%f59, [_ZZ14sgemv32_kernelifPfiS_S_E4buff+72];
	fma.rn.f32 	%f60, %f58, %f59, %f57;
	add.s64 	%rd29, %rd28, %rd10;
	ld.global.f32 	%f61, [%rd29];
	ld.shared.f32 	%f62, [_ZZ14sgemv32_kernelifPfiS_S_E4buff+76];
	fma.rn.f32 	%f63, %f61, %f62, %f60;
	add.s64 	%rd30, %rd29, %rd10;
	ld.global.f32 	%f64, [%rd30];
	ld.shared.f32 	%f65, [_ZZ14sgemv32_kernelifPfiS_S_E4buff+80];
	fma.rn.f32 	%f66, %f64, %f65, %f63;
	add.s64 	%rd31, %rd30, %rd10;
	ld.global.f32 	%f67, [%rd31];
	ld.shared.f32 	%f68, [_ZZ14sgemv32_kernelifPfiS_S_E4buff+84];
	fma.rn.f32 	%f69, %f67, %f68, %f66;
	add.s64 	%rd32, %rd31, %rd10;
	ld.global.f32 	%f70, [%rd32];
	ld.shared.f32 	%f71, [_ZZ14sgemv32_kernelifPfiS_S_E4buff+88];
	fma.rn.f32 	%f72, %f70, %f71, %f69;
	add.s64 	%rd33, %rd32, %rd10;
	ld.global.f32 	%f73, [%rd33];
	ld.shared.f32 	%f74, [_ZZ14sgemv32_kernelifPfiS_S_E4buff+92];
	fma.rn.f32 	%f75, %f73, %f74, %f72;
	add.s64 	%rd34, %rd33, %rd10;
	ld.global.f32 	%f76, [%rd34];
	ld.shared.f32 	%f77, [_ZZ14sgemv32_kernelifPfiS_S_E4buff+96];
	fma.rn.f32 	%f78, %f76, %f77, %f75;
	add.s64 	%rd35, %rd34, %rd10;
	ld.global.f32 	%f79, [%rd35];
	ld.shared.f32 	%f80, [_ZZ14sgemv32_kernelifPfiS_S_E4buff+100];
	fma.rn.f32 	%f81, %f79, %f80, %f78;
	add.s64 	%rd36, %rd35, %rd10;
	ld.global.f32 	%f82, [%rd36];
	ld.shared.f32 	%f83, [_ZZ14sgemv32_kernelifPfiS_S_E4buff+104];
	fma.rn.f32 	%f84, %f82, %f83, %f81;
	add.s64 	%rd37, %rd36, %rd10;
	ld.global.f32 	%f85, [%rd37];
	ld.shared.f32 	%f86, [_ZZ14sgemv32_kernelifPfiS_S_E4buff+108];
	fma.rn.f32 	%f87, %f85, %f86, %f84;
	add.s64 	%rd38, %rd37, %rd10;
	ld.global.f32 	%f88, [%rd38];
	ld.shared.f32 	%f89, [_ZZ14sgemv32_kernelifPfiS_S_E4buff+112];
	fma.rn.f32 	%f90, %f88, %f89, %f87;
	add.s64 	%rd39, %rd38, %rd10;
	ld.global.f32 	%f91, [%rd39];
	ld.shared.f32 	%f92, [_ZZ14sgemv32_kernelifPfiS_S_E4buff+116];
	fma.rn.f32 	%f93, %f91, %f92, %f90;
	add.s64 	%rd40, %rd39, %rd10;
	ld.global.f32 	%f94, [%rd40];
	ld.shared.f32 	%f95, [_ZZ14sgemv32_kernelifPfiS_S_E4buff+120];
	fma.rn.f32 	%f96, %f94, %f95, %f93;
	add.s64 	%rd41, %rd40, %rd10;
	ld.global.f32 	%f97, [%rd41];
	ld.shared.f32 	%f98, [_ZZ14sgemv32_kernelifPfiS_S_E4buff+124];
	fma.rn.f32 	%f1, %f97, %f98, %f96;
	setp.ge.s32 	%p1, %r1, %r2;
	@%p1 bra 	$L__BB1_2;
	cvta.to.global.u64 	%rd42, %rd1;
	mul.f32 	%f99, %f2, %f1;
	add.s64 	%rd44, %rd42, %rd6;
	st.global.f32 	[%rd44], %f99;
$L__BB1_2:
	ret;

}
	// .globl	_Z22inplace_sgemm_kernel_TifPfiS_i
.visible .entry _Z22inplace_sgemm_kernel_TifPfiS_i(
	.param .u32 _Z22inplace_sgemm_kernel_TifPfiS_i_param_0,
	.param .f32 _Z22inplace_sgemm_kernel_TifPfiS_i_param_1,
	.param .u64 .ptr .align 1 _Z22inplace_sgemm_kernel_TifPfiS_i_param_2,
	.param .u32 _Z22inplace_sgemm_kernel_TifPfiS_i_param_3,
	.param .u64 .ptr .align 1 _Z22inplace_sgemm_kernel_TifPfiS_i_param_4,
	.param .u32 _Z22inplace_sgemm_kernel_TifPfiS_i_param_5
)
{
	.reg .b32 	%r<26>;
	.reg .b32 	%f<168>;
	.reg .b64 	%rd<13>;
	// demoted variable
	.shared .align 4 .b8 _ZZ22inplace_sgemm_kernel_TifPfiS_iE2As[4224];
	// demoted variable
	.shared .align 4 .b8 _ZZ22inplace_sgemm_kernel_TifPfiS_iE2Bs[4096];
	ld.param.f32 	%f1, [_Z22inplace_sgemm_kernel_TifPfiS_i_param_1];
	ld.param.u64 	%rd1, [_Z22inplace_sgemm_kernel_TifPfiS_i_param_2];
	ld.param.u32 	%r1, [_Z22inplace_sgemm_kernel_TifPfiS_i_param_3];
	ld.param.u64 	%rd2, [_Z22inplace_sgemm_kernel_TifPfiS_i_param_4];
	ld.param.u32 	%r2, [_Z22inplace_sgemm_kernel_TifPfiS_i_param_5];
	cvta.to.global.u64 	%rd3, %rd2;
	cvta.to.global.u64 	%rd4, %rd1;
	mov.u32 	%r3, %tid.x;
	mov.u32 	%r4, %tid.y;
	mov.u32 	%r5, %ctaid.x;
	shl.b32 	%r6, %r5, 5;
	shl.b32 	%r7, %r1, 8;
	shr.s32 	%r8, %r7, 8;
	add.s32 	%r9, %r6, %r3;
	mad.lo.s32 	%r10, %r8, %r4, %r9;
	mul.wide.s32 	%rd5, %r10, 4;
	add.s64 	%rd6, %rd4, %rd5;
	shl.b32 	%r11, %r2, 8;
	shr.s32 	%r12, %r11, 8;
	mad.lo.s32 	%r13, %r12, %r4, %r3;
	mul.wide.s32 	%rd7, %r13, 4;
	add.s64 	%rd8, %rd3, %rd7;
	ld.global.f32 	%f2, [%rd6];
	mov.u32 	%r14, _ZZ22inplace_sgemm_kernel_TifPfiS_iE2As;
	mad.lo.s32 	%r15, %r3, 132, %r14;
	shl.b32 	%r16, %r4, 2;
	add.s32 	%r17, %r15, %r16;
	st.shared.f32 	[%r17], %f2;
	shl.b32 	%r18, %r1, 4;
	mul.wide.s32 	%rd9, %r18, 4;
	add.s64 	%rd10, %rd6, %rd9;
	ld.global.f32 	%f3, [%rd10];
	st.shared.f32 	[%r17+64], %f3;
	ld.global.f32 	%f4, [%rd8];
	shl.b32 	%r19, %r3, 7;
	mov.u32 	%r20, _ZZ22inplace_sgemm_kernel_TifPfiS_iE2Bs;
	add.s32 	%r21, %r20, %r19;
	add.s32 	%r22, %r21, %r16;
	st.shared.f32 	[%r22], %f4;
	shl.b32 	%r23, %r2, 4;
	mul.wide.s32 	%rd11, %r23, 4;
	add.s64 	%rd12, %rd8, %rd11;
	ld.global.f32 	%f5, [%rd12];
	st.shared.f32 	[%r22+64], %f5;
	bar.sync 	0;
	ld.shared.f32 	%f6, [%r15];
	shl.b32 	%r24, %r4, 7;
	add.s32 	%r25, %r20, %r24;
	ld.shared.f32 	%f7, [%r25];
	ld.shared.f32 	%f8, [%r25+2048];
	fma.rn.f32 	%f9, %f6, %f7, 0f00000000;
	ld.shared.f32 	%f10, [%r25+4];
	fma.rn.f32 	%f11, %f6, %f8, 0f00000000;
	ld.shared.f32 	%f12, [%r25+2052];
	ld.shared.f32 	%f13, [%r15+4];
	fma.rn.f32 	%f14, %f13, %f10, %f9;
	ld.shared.f32 	%f15, [%r25+8];
	fma.rn.f32 	%f16, %f13, %f12, %f11;
	ld.shared.f32 	%f17, [%r25+2056];
	ld.shared.f32 	%f18, [%r15+8];
	fma.rn.f32 	%f19, %f18, %f15, %f14;
	ld.shared.f32 	%f20, [%r25+12];
	fma.rn.f32 	%f21, %f18, %f17, %f16;
	ld.shared.f32 	%f22, [%r25+2060];
	ld.shared.f32 	%f23, [%r15+12];
	fma.rn.f32 	%f24, %f23, %f20, %f19;
	ld.shared.f32 	%f25, [%r25+16];
	fma.rn.f32 	%f26, %f23, %f22, %f21;
	ld.shared.f32 	%f27, [%r25+2064];
	ld.shared.f32 	%f28, [%r15+16];
	fma.rn.f32 	%f29, %f28, %f25, %f24;
	ld.shared.f32 	%f30, [%r25+20];
	fma.rn.f32 	%f31, %f28, %f27, %f26;
	ld.shared.f32 	%f32, [%r25+2068];
	ld.shared.f32 	%f33, [%r15+20];
	fma.rn.f32 	%f34, %f33, %f30, %f29;
	ld.shared.f32 	%f35, [%r25+24];
	fma.rn.f32 	%f36, %f33, %f32, %f31;
	ld.shared.f32 	%f37, [%r25+2072];
	ld.shared.f32 	%f38, [%r15+24];
	fma.rn.f32 	%f39, %f38, %f35, %f34;
	ld.shared.f32 	%f40, [%r25+28];
	fma.rn.f32 	%f41, %f38, %f37, %f36;
	ld.shared.f32 	%f42, [%r25+2076];
	ld.shared.f32 	%f43, [%r15+28];
	fma.rn.f32 	%f44, %f43, %f40, %f39;
	ld.shared.f32 	%f45, [%r25+32];
	fma.rn.f32 	%f46, %f43, %f42, %f41;
	ld.shared.f32 	%f47, [%r25+2080];
	ld.shared.f32 	%f48, [%r15+32];
	fma.rn.f32 	%f49, %f48, %f45, %f44;
	ld.shared.f32 	%f50, [%r25+36];
	fma.rn.f32 	%f51, %f48, %f47, %f46;
	ld.shared.f32 	%f52, [%r25+2084];
	ld.shared.f32 	%f53, [%r15+36];
	fma.rn.f32 	%f54, %f53, %f50, %f49;
	ld.shared.f32 	%f55, [%r25+40];
	fma.rn.f32 	%f56, %f53, %f52, %f51;
	ld.shared.f32 	%f57, [%r25+2088];
	ld.shared.f32 	%f58, [%r15+40];
	fma.rn.f32 	%f59, %f58, %f55, %f54;
	ld.shared.f32 	%f60, [%r25+44];
	fma.rn.f32 	%f61, %f58, %f57, %f56;
	ld.shared.f32 	%f62, [%r25+2092];
	ld.shared.f32 	%f63, [%r15+44];
	fma.rn.f32 	%f64, %f63, %f60, %f59;
	ld.shared.f32 	%f65, [%r25+48];
	fma.rn.f32 	%f66, %f63, %f62, %f61;
	ld.shared.f32 	%f67, [%r25+2096];
	ld.shared.f32 	%f68, [%r15+48];
	fma.rn.f32 	%f69, %f68, %f65, %f64;
	ld.shared.f32 	%f70, [%r25+52];
	fma.rn.f32 	%f71, %f68, %f67, %f66;
	ld.shared.f32 	%f72, [%r25+2100];
	ld.shared.f32 	%f73, [%r15+52];
	fma.rn.f32 	%f74, %f73, %f70, %f69;
	ld.shared.f32 	%f75, [%r25+56];
	fma.rn.f32 	%f76, %f73, %f72, %f71;
	ld.shared.f32 	%f77, [%r25+2104];
	ld.shared.f32 	%f78, [%r15+56];
	fma.rn.f32 	%f79, %f78, %f75, %f74;
	ld.shared.f32 	%f80, [%r25+60];
	fma.rn.f32 	%f81, %f78, %f77, %f76;
	ld.shared.f32 	%f82, [%r25+2108];
	ld.shared.f32 	%f83, [%r15+60];
	fma.rn.f32 	%f84, %f83, %f80, %f79;
	ld.shared.f32 	%f85, [%r25+64];
	fma.rn.f32 	%f86, %f83, %f82, %f81;
	ld.shared.f32 	%f87, [%r25+2112];
	ld.shared.f32 	%f88, [%r15+64];
	fma.rn.f32 	%f89, %f88, %f85, %f84;
	ld.shared.f32 	%f90, [%r25+68];
	fma.rn.f32 	%f91, %f88, %f87, %f86;
	ld.shared.f32 	%f92, [%r25+2116];
	ld.shared.f32 	%f93, [%r15+68];
	fma.rn.f32 	%f94, %f93, %f90, %f89;
	ld.shared.f32 	%f95, [%r25+72];
	fma.rn.f32 	%f96, %f93, %f92, %f91;
	ld.shared.f32 	%f97, [%r25+2120];
	ld.shared.f32 	%f98, [%r15+72];
	fma.rn.f32 	%f99, %f98, %f95, %f94;
	ld.shared.f32 	%f100, [%r25+76];
	fma.rn.f32 	%f101, %f98, %f97, %f96;
	ld.shared.f32 	%f102, [%r25+2124];
	ld.shared.f32 	%f103, [%r15+76];
	fma.rn.f32 	%f104, %f103, %f100, %f99;
	ld.shared.f32 	%f105, [%r25+80];
	fma.rn.f32 	%f106, %f103, %f102, %f101;
	ld.shared.f32 	%f107, [%r25+2128];
	ld.shared.f32 	%f108, [%r15+80];
	fma.rn.f32 	%f109, %f108, %f105, %f104;
	ld.shared.f32 	%f110, [%r25+84];
	fma.rn.f32 	%f111, %f108, %f107, %f106;
	ld.shared.f32 	%f112, [%r25+2132];
	ld.shared.f32 	%f113, [%r15+84];
	fma.rn.f32 	%f114, %f113, %f110, %f109;
	ld.shared.f32 	%f115, [%r25+88];
	fma.rn.f32 	%f116, %f113, %f112, %f111;
	ld.shared.f32 	%f117, [%r25+2136];
	ld.shared.f32 	%f118, [%r15+88];
	fma.rn.f32 	%f119, %f118, %f115, %f114;
	ld.shared.f32 	%f120, [%r25+92];
	fma.rn.f32 	%f121, %f118, %f117, %f116;
	ld.shared.f32 	%f122, [%r25+2140];
	ld.shared.f32 	%f123, [%r15+92];
	fma.rn.f32 	%f124, %f123, %f120, %f119;
	ld.shared.f32 	%f125, [%r25+96];
	fma.rn.f32 	%f126, %f123, %f122, %f121;
	ld.shared.f32 	%f127, [%r25+2144];
	ld.shared.f32 	%f128, [%r15+96];
	fma.rn.f32 	%f129, %f128, %f125, %f124;
	ld.shared.f32 	%f130, [%r25+100];
	fma.rn.f32 	%f131, %f128, %f127, %f126;
	ld.shared.f32 	%f132, [%r25+2148];
	ld.shared.f32 	%f133, [%r15+100];
	fma.rn.f32 	%f134, %f133, %f130, %f129;
	ld.shared.f32 	%f135, [%r25+104];
	fma.rn.f32 	%f136, %f133, %f132, %f131;
	ld.shared.f32 	%f137, [%r25+2152];
	ld.shared.f32 	%f138, [%r15+104];
	fma.rn.f32 	%f139, %f138, %f135, %f134;
	ld.shared.f32 	%f140, [%r25+108];
	fma.rn.f32 	%f141, %f138, %f137, %f136;
	ld.shared.f32 	%f142, [%r25+2156];
	ld.shared.f32 	%f143, [%r15+108];
	fma.rn.f32 	%f144, %f143, %f140, %f139;
	ld.shared.f32 	%f145, [%r25+112];
	fma.rn.f32 	%f146, %f143, %f142, %f141;
	ld.shared.f32 	%f147, [%r25+2160];
	ld.shared.f32 	%f148, [%r15+112];
	fma.rn.f32 	%f149, %f148, %f145, %f144;
	ld.shared.f32 	%f150, [%r25+116];
	fma.rn.f32 	%f151, %f148, %f147, %f146;
	ld.shared.f32 	%f152, [%r25+2164];
	ld.shared.f32 	%f153, [%r15+116];
	fma.rn.f32 	%f154, %f153, %f150, %f149;
	ld.shared.f32 	%f155, [%r25+120];
	fma.rn.f32 	%f156, %f153, %f152, %f151;
	ld.shared.f32 	%f157, [%r25+2168];
	ld.shared.f32 	%f158, [%r15+120];
	fma.rn.f32 	%f159, %f158, %f155, %f154;
	ld.shared.f32 	%f160, [%r25+124];
	fma.rn.f32 	%f161, %f158, %f157, %f156;
	ld.shared.f32 	%f162, [%r25+2172];
	ld.shared.f32 	%f163, [%r15+124];
	fma.rn.f32 	%f164, %f163, %f160, %f159;
	fma.rn.f32 	%f165, %f163, %f162, %f161;
	mul.f32 	%f166, %f1, %f164;
	st.global.f32 	[%rd6], %f166;
	mul.f32 	%f167, %f1, %f165;
	st.global.f32 	[%rd10], %f167;
	ret;

}
	// .globl	_Z22inplace_sgemm_kernel_NifPfiS_i
.visible .entry _Z22inplace_sgemm_kernel_NifPfiS_i(
	.param .u32 _Z22inplace_sgemm_kernel_NifPfiS_i_param_0,
	.param .f32 _Z22inplace_sgemm_kernel_NifPfiS_i_param_1,
	.param .u64 .ptr .align 1 _Z22inplace_sgemm_kernel_NifPfiS_i_param_2,
	.param .u32 _Z22inplace_sgemm_kernel_NifPfiS_i_param_3,
	.param .u64 .ptr .align 1 _Z22inplace_sgemm_kernel_NifPfiS_i_param_4,
	.param .u32 _Z22inplace_sgemm_kernel_NifPfiS_i_param_5
)
{
	.reg .b32 	%r<25>;
	.reg .b32 	%f<168>;
	.reg .b64 	%rd<13>;
	// demoted variable
	.shared .align 4 .b8 _ZZ22inplace_sgemm_kernel_NifPfiS_iE2As[4224];
	// demoted variable
	.shared .align 4 .b8 _ZZ22inplace_sgemm_kernel_NifPfiS_iE2Bs[4096];
	ld.param.f32 	%f1, [_Z22inplace_sgemm_kernel_NifPfiS_i_param_1];
	ld.param.u64 	%rd1, [_Z22inplace_sgemm_kernel_NifPfiS_i_param_2];
	ld.param.u32 	%r1, [_Z22inplace_sgemm_kernel_NifPfiS_i_param_3];
	ld.param.u64 	%rd2, [_Z22inplace_sgemm_kernel_NifPfiS_i_param_4];
	ld.param.u32 	%r2, [_Z22inplace_sgemm_kernel_NifPfiS_i_param_5];
	cvta.to.global.u64 	%rd3, %rd2;
	cvta.to.global.u64 	%rd4, %rd1;
	mov.u32 	%r3, %tid.x;
	mov.u32 	%r4, %tid.y;
	mov.u32 	%r5, %ctaid.x;
	shl.b32 	%r6, %r5, 5;
	shl.b32 	%r7, %r1, 8;
	shr.s32 	%r8, %r7, 8;
	add.s32 	%r9, %r6, %r3;
	mad.lo.s32 	%r10, %r8, %r4, %r9;
	mul.wide.s32 	%rd5, %r10, 4;
	add.s64 	%rd6, %rd4, %rd5;
	shl.b32 	%r11, %r2, 8;
	shr.s32 	%r12, %r11, 8;
	mad.lo.s32 	%r13, %r12, %r4, %r3;
	mul.wide.s32 	%rd7, %r13, 4;
	add.s64 	%rd8, %rd3, %rd7;
	ld.global.f32 	%f2, [%rd6];
	mov.u32 	%r14, _ZZ22inplace_sgemm_kernel_NifPfiS_iE2As;
	mad.lo.s32 	%r15, %r3, 132, %r14;
	shl.b32 	%r16, %r4, 2;
	add.s32 	%r17, %r15, %r16;
	st.shared.f32 	[%r17], %f2;
	shl.b32 	%r18, %r1, 4;
	mul.wide.s32 	%rd9, %r18, 4;
	add.s64 	%rd10, %rd6, %rd9;
	ld.global.f32 	%f3, [%rd10];
	st.shared.f32 	[%r17+64], %f3;
	ld.global.f32 	%f4, [%rd8];
	shl.b32 	%r19, %r4, 7;
	mov.u32 	%r20, _ZZ22inplace_sgemm_kernel_NifPfiS_iE2Bs;
	add.s32 	%r21, %r20, %r19;
	shl.b32 	%r22, %r3, 2;
	add.s32 	%r23, %r21, %r22;
	st.shared.f32 	[%r23], %f4;
	shl.b32 	%r24, %r2, 4;
	mul.wide.s32 	%rd11, %r24, 4;
	add.s64 	%rd12, %rd8, %rd11;
	ld.global.f32 	%f5, [%rd12];
	st.shared.f32 	[%r23+2048], %f5;
	bar.sync 	0;
	ld.shared.f32 	%f6, [%r15];
	ld.shared.f32 	%f7, [%r21];
	ld.shared.f32 	%f8, [%r21+2048];
	fma.rn.f32 	%f9, %f6, %f7, 0f00000000;
	ld.shared.f32 	%f10, [%r21+4];
	fma.rn.f32 	%f11, %f6, %f8, 0f00000000;
	ld.shared.f32 	%f12, [%r21+2052];
	ld.shared.f32 	%f13, [%r15+4];
	fma.rn.f32 	%f14, %f13, %f10, %f9;
	ld.shared.f32 	%f15, [%r21+8];
	fma.rn.f32 	%f16, %f13, %f12, %f11;
	ld.shared.f32 	%f17, [%r21+2056];
	ld.shared.f32 	%f18, [%r15+8];
	fma.rn.f32 	%f19, %f18, %f15, %f14;
	ld.shared.f32 	%f20, [%r21+12];
	fma.rn.f32 	%f21, %f18, %f17, %f16;
	ld.shared.f32 	%f22, [%r21+2060];
	ld.shared.f32 	%f23, [%r15+12];
	fma.rn.f32 	%f24, %f23, %f20, %f19;
	ld.shared.f32 	%f25, [%r21+16];
	fma.rn.f32 	%f26, %f23, %f22, %f21;
	ld.shared.f32 	%f27, [%r21+2064];
	ld.shared.f32 	%f28, [%r15+16];
	fma.rn.f32 	%f29, %f28, %f25, %f24;
	ld.shared.f32 	%f30, [%r21+20];
	fma.rn.f32 	%f31, %f28, %f27, %f26;
	ld.shared.f32 	%f32, [%r21+2068];
	ld.shared.f32 	%f33, [%r15+20];
	fma.rn.f32 	%f34, %f33, %f30, %f29;
	ld.shared.f32 	%f35, [%r21+24];
	fma.rn.f32 	%f36, %f33, %f32, %f31;
	ld.shared.f32 	%f37, [%r21+2072];
	ld.shared.f32 	%f38, [%r15+24];
	fma.rn.f32 	%f39, %f38, %f35, %f34;
	ld.shared.f32 	%f40, [%r21+28];
	fma.rn.f32 	%f41, %f38, %f37, %f36;
	ld.shared.f32 	%f42, [%r21+2076];
	ld.shared.f32 	%f43, [%r15+28];
	fma.rn.f32 	%f44, %f43, %f40, %f39;
	ld.shared.f32 	%f45, [%r21+32];
	fma.rn.f32 	%f46, %f43, %f42, %f41;
	ld.shared.f32 	%f47, [%r21+2080];
	ld.shared.f32 	%f48, [%r15+32];
	fma.rn.f32 	%f49, %f48, %f45, %f44;
	ld.shared.f32 	%f50, [%r21+36];
	fma.rn.f32 	%f51, %f48, %f47, %f46;
	ld.shared.f32 	%f52, [%r21+2084];
	ld.shared.f32 	%f53, [%r15+36];
	fma.rn.f32 	%f54, %f53, %f50, %f49;
	ld.shared.f32 	%f55, [%r21+40];
	fma.rn.f32 	%f56, %f53, %f52, %f51;
	ld.shared.f32 	%f57, [%r21+2088];
	ld.shared.f32 	%f58, [%r15+40];
	fma.rn.f32 	%f59, %f58, %f55, %f54;
	ld.shared.f32 	%f60, [%r21+44];
	fma.rn.f32 	%f61, %f58, %f57, %f56;
	ld.shared.f32 	%f62, [%r21+2092];
	ld.shared.f32 	%f63, [%r15+44];
	fma.rn.f32 	%f64, %f63, %f60, %f59;
	ld.shared.f32 	%f65, [%r21+48];
	fma.rn.f32 	%f66, %f63, %f62, %f61;
	ld.shared.f32 	%f67, [%r21+2096];
	ld.shared.f32 	%f68, [%r15+48];
	fma.rn.f32 	%f69, %f68, %f65, %f64;
	ld.shared.f32 	%f70, [%r21+52];
	fma.rn.f32 	%f71, %f68, %f67, %f66;
	ld.shared.f32 	%f72, [%r21+2100];
	ld.shared.f32 	%f73, [%r15+52];
	fma.rn.f32 	%f74, %f73, %f70, %f69;
	ld.shared.f32 	%f75, [%r21+56];
	fma.rn.f32 	%f76, %f73, %f72, %f71;
	ld.shared.f32 	%f77, [%r21+2104];
	ld.shared.f32 	%f78, [%r15+56];
	fma.rn.f32 	%f79, %f78, %f75, %f74;
	ld.shared.f32 	%f80, [%r21+60];
	fma.rn.f32 	%f81, %f78, %f77, %f76;
	ld.shared.f32 	%f82, [%r21+2108];
	ld.shared.f32 	%f83, [%r15+60];
	fma.rn.f32 	%f84, %f83, %f80, %f79;
	ld.shared.f32 	%f85, [%r21+64];
	fma.rn.f32 	%f86, %f83, %f82, %f81;
	ld.shared.f32 	%f87, [%r21+2112];
	ld.shared.f32 	%f88, [%r15+64];
	fma.rn.f32 	%f89, %f88, %f85, %f84;
	ld.shared.f32 	%f90, [%r21+68];
	fma.rn.f32 	%f91, %f88, %f87, %f86;
	ld.shared.f32 	%f92, [%r21+2116];
	ld.shared.f32 	%f93, [%r15+68];
	fma.rn.f32 	%f94, %f93, %f90, %f89;
	ld.shared.f32 	%f95, [%r21+72];
	fma.rn.f32 	%f96, %f93, %f92, %f91;
	ld.shared.f32 	%f97, [%r21+2120];
	ld.shared.f32 	%f98, [%r15+72];
	fma.rn.f32 	%f99, %f98, %f95, %f94;
	ld.shared.f32 	%f100, [%r21+76];
	fma.rn.f32 	%f101, %f98, %f97, %f96;
	ld.shared.f32 	%f102, [%r21+2124];
	ld.shared.f32 	%f103, [%r15+76];
	fma.rn.f32 	%f104, %f103, %f100, %f99;
	ld.shared.f32 	%f105, [%r21+80];
	fma.rn.f32 	%f106, %f103, %f102, %f101;
	ld.shared.f32 	%f107, [%r21+2128];
	ld.shared.f32 	%f108, [%r15+80];
	fma.rn.f32 	%f109, %f108, %f105, %f104;
	ld.shared.f32 	%f110, [%r21+84];
	fma.rn.f32 	%f111, %f108, %f107, %f106;
	ld.shared.f32 	%f112, [%r21+2132];
	ld.shared.f32 	%f113, [%r15+84];
	fma.rn.f32 	%f114, %f113, %f110, %f109;
	ld.shared.f32 	%f115, [%r21+88];
	fma.rn.f32 	%f116, %f113, %f112, %f111;
	ld.shared.f32 	%f117, [%r21+2136];
	ld.shared.f32 	%f118, [%r15+88];
	fma.rn.f32 	%f119, %f118, %f115, %f114;
	ld.shared.f32 	%f120, [%r21+92];
	fma.rn.f32 	%f121, %f118, %f117, %f116;
	ld.shared.f32 	%f122, [%r21+2140];
	ld.shared.f32 	%f123, [%r15+92];
	fma.rn.f32 	%f124, %f123, %f120, %f119;
	ld.shared.f32 	%f125, [%r21+96];
	fma.rn.f32 	%f126, %f123, %f122, %f121;
	ld.shared.f32 	%f127, [%r21+2144];
	ld.shared.f32 	%f128, [%r15+96];
	fma.rn.f32 	%f129, %f128, %f125, %f124;
	ld.shared.f32 	%f130, [%r21+100];
	fma.rn.f32 	%f131, %f128, %f127, %f126;
	ld.shared.f32 	%f132, [%r21+2148];
	ld.shared.f32 	%f133, [%r15+100];
	fma.rn.f32 	%f134, %f133, %f130, %f129;
	ld.shared.f32 	%f135, [%r21+104];
	fma.rn.f32 	%f136, %f133, %f132, %f131;
	ld.shared.f32 	%f137, [%r21+2152];
	ld.shared.f32 	%f138, [%r15+104];
	fma.rn.f32 	%f139, %f138, %f135, %f134;
	ld.shared.f32 	%f140, [%r21+108];
	fma.rn.f32 	%f141, %f138, %f137, %f136;
	ld.shared.f32 	%f142, [%r21+2156];
	ld.shared.f32 	%f143, [%r15+108];
	fma.rn.f32 	%f144, %f143, %f140, %f139;
	ld.shared.f32 	%f145, [%r21+112];
	fma.rn.f32 	%f146, %f143, %f142, %f141;
	ld.shared.f32 	%f147, [%r21+2160];
	ld.shared.f32 	%f148, [%r15+112];
	fma.rn.f32 	%f149, %f148, %f145, %f144;
	ld.shared.f32 	%f150, [%r21+116];
	fma.rn.f32 	%f151, %f148, %f147, %f146;
	ld.shared.f32 	%f152, [%r21+2164];
	ld.shared.f32 	%f153, [%r15+116];
	fma.rn.f32 	%f154, %f153, %f150, %f149;
	ld.shared.f32 	%f155, [%r21+120];
	fma.rn.f32 	%f156, %f153, %f152, %f151;
	ld.shared.f32 	%f157, [%r21+2168];
	ld.shared.f32 	%f158, [%r15+120];
	fma.rn.f32 	%f159, %f158, %f155, %f154;
	ld.shared.f32 	%f160, [%r21+124];
	fma.rn.f32 	%f161, %f158, %f157, %f156;
	ld.shared.f32 	%f162, [%r21+2172];
	ld.shared.f32 	%f163, [%r15+124];
	fma.rn.f32 	%f164, %f163, %f160, %f159;
	fma.rn.f32 	%f165, %f163, %f162, %f161;
	mul.f32 	%f166, %f1, %f164;
	st.global.f32 	[%rd6], %f166;
	mul.f32 	%f167, %f1, %f165;
	st.global.f32 	[%rd10], %f167;
	ret;

}
	// .globl	_Z18diag_strtri_kernelccPfS_i
.visible .entry _Z18diag_strtri_kernelccPfS_i(
	.param .u8 _Z18diag_strtri_kernelccPfS_i_param_0,
	.param .u8 _Z18diag_strtri_kernelccPfS_i_param_1,
	.param .u64 .ptr .align 1 _Z18diag_strtri_kernelccPfS_i_param_2,
	.param .u64 .ptr .align 1 _Z18diag_strtri_kernelccPfS_i_param_3,
	.param .u32 _Z18diag_strtri_kernelccPfS_i_param_4
)
{
	.reg .pred 	%p<51>;
	.reg .b16 	%rs<20>;
	.reg .b32 	%r<172>;
	.reg .b32 	%f<264>;
	.reg .b64 	%rd<74>;
	// demoted variable
	.shared .align 4 .b8 _ZZ18diag_strtri_kernelccPfS_iE2Bs[4096];
	// demoted variable
	.shared .align 4 .b8 _ZZ18diag_strtri_kernelccPfS_iE9workspace[128];
	ld.param.s8 	%rs8, [_Z18diag_strtri_kernelccPfS_i_param_0];
	ld.param.s8 	%rs9, [_Z18diag_strtri_kernelccPfS_i_param_1];
	ld.param.u64 	%rd2, [_Z18diag_strtri_kernelccPfS_i_param_2];
	ld.param.u64 	%rd1, [_Z18diag_strtri_kernelccPfS_i_param_3];
	ld.param.u32 	%r62, [_Z18diag_strtri_kernelccPfS_i_param_4];
	mov.u32 	%r1, %tid.x;
	mov.u32 	%r2, %ctaid.x;
	shl.b32 	%r63, %r2, 5;
	mul.lo.s32 	%r64, %r63, %r62;
	cvt.s64.s32 	%rd3, %r64;
	add.s32 	%r3, %r63, %r1;
	cvt.u64.u32 	%rd4, %r3;
	add.s64 	%rd5, %rd4, %rd3;
	cvta.to.global.u64 	%rd6, %rd2;
	shl.b64 	%rd7, %rd5, 2;
	add.s64 	%rd8, %rd6, %rd7;
	ld.global.f32 	%f51, [%rd8];
	shl.b32 	%r65, %r1, 2;
	mov.u32 	%r66, _ZZ18diag_strtri_kernelccPfS_iE2Bs;
	add.s32 	%r4, %r66, %r65;
	st.shared.f32 	[%r4], %f51;
	mul.wide.s32 	%rd9, %r62, 4;
	add.s64 	%rd10, %rd8, %rd9;
	ld.global.f32 	%f52, [%rd10];
	st.shared.f32 	[%r4+128], %f52;
	shl.b32 	%r67, %r62, 1;
	mul.wide.s32 	%rd11, %r67, 4;
	add.s64 	%rd12, %rd8, %rd11;
	ld.global.f32 	%f53, [%rd12];
	st.shared.f32 	[%r4+256], %f53;
	mul.lo.s32 	%r68, %r62, 3;
	mul.wide.s32 	%rd13, %r68, 4;
	add.s64 	%rd14, %rd8, %rd13;
	ld.global.f32 	%f54, [%rd14];
	st.shared.f32 	[%r4+384], %f54;
	shl.b32 	%r69, %r62, 2;
	mul.wide.s32 	%rd15, %r69, 4;
	add.s64 	%rd16, %rd8, %rd15;
	ld.global.f32 	%f55, [%rd16];
	st.shared.f32 	[%r4+512], %f55;
	mul.lo.s32 	%r70, %r62, 5;
	mul.wide.s32 	%rd17, %r70, 4;
	add.s64 	%rd18, %rd8, %rd17;
	ld.global.f32 	%f56, [%rd18];
	st.shared.f32 	[%r4+640], %f56;
	mul.lo.s32 	%r71, %r62, 6;
	mul.wide.s32 	%rd19, %r71, 4;
	add.s64 	%rd20, %rd8, %rd19;
	ld.global.f32 	%f57, [%rd20];
	st.shared.f32 	[%r4+768], %f57;
	mul.lo.s32 	%r72, %r62, 7;
	mul.wide.s32 	%rd21, %r72, 4;
	add.s64 	%rd22, %rd8, %rd21;
	ld.global.f32 	%f58, [%rd22];
	st.shared.f32 	[%r4+896], %f58;
	shl.b32 	%r73, %r62, 3;
	mul.wide.s32 	%rd23, %r73, 4;
	add.s64 	%rd24, %rd8, %rd23;
	ld.global.f32 	%f59, [%rd24];
	st.shared.f32 	[%r4+1024], %f59;
	mul.lo.s32 	%r74, %r62, 9;
	mul.wide.s32 	%rd25, %r74, 4;
	add.s64 	%rd26, %rd8, %rd25;
	ld.global.f32 	%f60, [%rd26];
	st.shared.f32 	[%r4+1152], %f60;
	mul.lo.s32 	%r75, %r62, 10;
	mul.wide.s32 	%rd27, %r75, 4;
	add.s64 	%rd28, %rd8, %rd27;
	ld.global.f32 	%f61, [%rd28];
	st.shared.f32 	[%r4+1280], %f61;
	mul.lo.s32 	%r76, %r62, 11;
	mul.wide.s32 	%rd29, %r76, 4;
	add.s64 	%rd30, %rd8, %rd29;
	ld.global.f32 	%f62, [%rd30];
	st.shared.f32 	[%r4+1408], %f62;
	mul.lo.s32 	%r77, %r62, 12;
	mul.wide.s32 	%rd31, %r77, 4;
	add.s64 	%rd32, %rd8, %rd31;
	ld.global.f32 	%f63, [%rd32];
	st.shared.f32 	[%r4+1536], %f63;
	mul.lo.s32 	%r78, %r62, 13;
	mul.wide.s32 	%rd33, %r78, 4;
	add.s64 	%rd34, %rd8, %rd33;
	ld.global.f32 	%f64, [%rd34];
	st.shared.f32 	[%r4+1664], %f64;
	mul.lo.s32 	%r79, %r62, 14;
	mul.wide.s32 	%rd35, %r79, 4;
	add.s64 	%rd36, %rd8, %rd35;
	ld.global.f32 	%f65, [%rd36];
	st.shared.f32 	[%r4+1792], %f65;
	mul.lo.s32 	%r80, %r62, 15;
	mul.wide.s32 	%rd37, %r80, 4;
	add.s64 	%rd38, %rd8, %rd37;
	ld.global.f32 	%f66, [%rd38];
	st.shared.f32 	[%r4+1920], %f66;
	shl.b32 	%r81, %r62, 4;
	mul.wide.s32 	%rd39, %r81, 4;
	add.s64 	%rd40, %rd8, %rd39;
	ld.global.f32 	%f67, [%rd40];
	st.shared.f32 	[%r4+2048], %f67;
	mul.lo.s32 	%r82, %r62, 17;
	mul.wide.s32 	%rd41, %r82, 4;
	add.s64 	%rd42, %rd8, %rd41;
	ld.global.f32 	%f68, [%rd42];
	st.shared.f32 	[%r4+2176], %f68;
	mul.lo.s32 	%r83, %r62, 18;
	mul.wide.s32 	%rd43, %r83, 4;
	add.s64 	%rd44, %rd8, %rd43;
	ld.global.f32 	%f69, [%rd44];
	st.shared.f32 	[%r4+2304], %f69;
	mul.lo.s32 	%r84, %r62, 19;
	mul.wide.s32 	%rd45, %r84, 4;
	add.s64 	%rd46, %rd8, %rd45;
	ld.global.f32 	%f70, [%rd46];
	st.shared.f32 	[%r4+2432], %f70;
	mul.lo.s32 	%r85, %r62, 20;
	mul.wide.s32 	%rd47, %r85, 4;
	add.s64 	%rd48, %rd8, %rd47;
	ld.global.f32 	%f71, [%rd48];
	st.shared.f32 	[%r4+2560], %f71;
	mul.lo.s32 	%r86, %r62, 21;
	mul.wide.s32 	%rd49, %r86, 4;
	add.s64 	%rd50, %rd8, %rd49;
	ld.global.f32 	%f72, [%rd50];
	st.shared.f32 	[%r4+2688], %f72;
	mul.lo.s32 	%r87, %r62, 22;
	mul.wide.s32 	%rd51, %r87, 4;
	add.s64 	%rd52, %rd8, %rd51;
	ld.global.f32 	%f73, [%rd52];
	st.shared.f32 	[%r4+2816], %f73;
	mul.lo.s32 	%r88, %r62, 23;
	mul.wide.s32 	%rd53, %r88, 4;
	add.s64 	%rd54, %rd8, %rd53;
	ld.global.f32 	%f74, [%rd54];
	st.shared.f32 	[%r4+2944], %f74;
	mul.lo.s32 	%r89, %r62, 24;
	mul.wide.s32 	%rd55, %r89, 4;
	add.s64 	%rd56, %rd8, %rd55;
	ld.global.f32 	%f75, [%rd56];
	st.shared.f32 	[%r4+3072], %f75;
	mul.lo.s32 	%r90, %r62, 25;
	mul.wide.s32 	%rd57, %r90, 4;
	add.s64 	%rd58, %rd8, %rd57;
	ld.global.f32 	%f76, [%rd58];
	st.shared.f32 	[%r4+3200], %f76;
	mul.lo.s32 	%r91, %r62, 26;
	mul.wide.s32 	%rd59, %r91, 4;
	add.s64 	%rd60, %rd8, %rd59;
	ld.global.f32 	%f77, [%rd60];
	st.shared.f32 	[%r4+3328], %f77;
	mul.lo.s32 	%r92, %r62, 27;
	mul.wide.s32 	%rd61, %r92, 4;
	add.s64 	%rd62, %rd8, %rd61;
	ld.global.f32 	%f78, [%rd62];
	st.shared.f32 	[%r4+3456], %f78;
	mul.lo.s32 	%r93, %r62, 28;
	mul.wide.s32 	%rd63, %r93, 4;
	add.s64 	%rd64, %rd8, %rd63;
	ld.global.f32 	%f79, [%rd64];
	st.shared.f32 	[%r4+3584], %f79;
	mul.lo.s32 	%r94, %r62, 29;
	mul.wide.s32 	%rd65, %r94, 4;
	add.s64 	%rd66, %rd8, %rd65;
	ld.global.f32 	%f80, [%rd66];
	st.shared.f32 	[%r4+3712], %f80;
	mul.lo.s32 	%r95, %r62, 30;
	mul.wide.s32 	%rd67, %r95, 4;
	add.s64 	%rd68, %rd8, %rd67;
	ld.global.f32 	%f81, [%rd68];
	st.shared.f32 	[%r4+3840], %f81;
	mul.lo.s32 	%r96, %r62, 31;
	mul.wide.s32 	%rd69, %r96, 4;
	add.s64 	%rd70, %rd8, %rd69;
	ld.global.f32 	%f82, [%rd70];
	st.shared.f32 	[%r4+3968], %f82;
	bar.sync 	0;
	and.b16  	%rs10, %rs9, -33;
	setp.eq.s16 	%p1, %rs10, 85;
	shl.b32 	%r97, %r1, 7;
	add.s32 	%r5, %r4, %r97;
	mov.f32 	%f254, 0f3F800000;
	@%p1 bra 	$L__BB4_2;
	ld.shared.f32 	%f83, [%r5];
	rcp.rn.f32 	%f254, %f83;
$L__BB4_2:
	st.shared.f32 	[%r5], %f254;
	and.b16  	%rs11, %rs8, -33;
	setp.eq.s16 	%p2, %rs11, 76;
	@%p2 bra 	$L__BB4_37;
	shl.b32 	%r99, %r1, 2;
	mov.u32 	%r100, _ZZ18diag_strtri_kernelccPfS_iE9workspace;
	add.s32 	%r6, %r100, %r99;
	add.s32 	%r7, %r1, 3;
	add.s32 	%r8, %r1, 4;
	add.s32 	%r9, %r1, 5;
	add.s32 	%r10, %r1, 6;
	add.s32 	%r11, %r1, 7;
	add.s32 	%r12, %r1, 8;
	add.s32 	%r13, %r1, 11;
	add.s32 	%r14, %r1, 12;
	add.s32 	%r15, %r1, 13;
	add.s32 	%r16, %r1, 14;
	add.s32 	%r17, %r1, 15;
	add.s32 	%r18, %r1, 16;
	add.s32 	%r19, %r1, 17;
	add.s32 	%r20, %r1, 18;
	add.s32 	%r21, %r1, 19;
	add.s32 	%r22, %r1, 20;
	add.s32 	%r23, %r1, 21;
	add.s32 	%r24, %r1, 22;
	add.s32 	%r25, %r1, 23;
	add.s32 	%r26, %r1, 24;
	add.s32 	%r27, %r1, 25;
	add.s32 	%r28, %r1, 27;
	add.s32 	%r29, %r1, 28;
	add.s32 	%r30, %r1, 29;
	add.s32 	%r31, %r1, 30;
	mov.b32 	%r171, 0;
$L__BB4_4:
	shl.b32 	%r101, %r171, 7;
	add.s32 	%r102, %r4, %r101;
	ld.shared.f32 	%f17, [%r102];
	st.shared.f32 	[%r6], %f17;
	setp.ge.u32 	%p3, %r1, %r171;
	mov.f32 	%f263, 0f00000000;
	@%p3 bra 	$L__BB4_36;
	ld.shared.f32 	%f85, [%r5];
	fma.rn.f32 	%f263, %f85, %f17, 0f00000000;
	add.s32 	%r103, %r1, 1;
	setp.eq.s32 	%p4, %r103, %r171;
	@%p4 bra 	$L__BB4_36;
	ld.shared.f32 	%f86, [%r5+128];
	ld.shared.f32 	%f87, [%r6+4];
	fma.rn.f32 	%f263, %f86, %f87, %f263;
	add.s32 	%r104, %r1, 2;
	setp.eq.s32 	%p5, %r104, %r171;
	@%p5 bra 	$L__BB4_36;
	ld.shared.f32 	%f88, [%r5+256];
	ld.shared.f32 	%f89, [%r6+8];
	fma.rn.f32 	%f263, %f88, %f89, %f263;
	setp.eq.s32 	%p6, %r7, %r171;
	@%p6 bra 	$L__BB4_36;
	ld.shared.f32 	%f90, [%r5+384];
	ld.shared.f32 	%f91, [%r6+12];
	fma.rn.f32 	%f263, %f90, %f91, %f263;
	setp.eq.s32 	%p7, %r8, %r171;
	@%p7 bra 	$L__BB4_36;
	ld.shared.f32 	%f92, [%r5+512];
	ld.shared.f32 	%f93, [%r6+16];
	fma.rn.f32 	%f263, %f92, %f93, %f263;
	setp.eq.s32 	%p8, %r9, %r171;
	@%p8 bra 	$L__BB4_36;
	ld.shared.f32 	%f94, [%r5+640];
	ld.shared.f32 	%f95, [%r6+20];
	fma.rn.f32 	%f263, %f94, %f95, %f263;
	setp.eq.s32 	%p9, %r10, %r171;
	@%p9 bra 	$L__BB4_36;
	ld.shared.f32 	%f96, [%r5+768];
	ld.shared.f32 	%f97, [%r6+24];
	fma.rn.f32 	%f263, %f96, %f97, %f263;
	setp.eq.s32 	%p10, %r11, %r171;
	@%p10 bra 	$L__BB4_36;
	ld.shared.f32 	%f98, [%r5+896];
	ld.shared.f32 	%f99, [%r6+28];
	fma.rn.f32 	%f263, %f98, %f99, %f263;
	setp.eq.s32 	%p11, %r12, %r171;
	@%p11 bra 	$L__BB4_36;
	ld.shared.f32 	%f100, [%r5+1024];
	ld.shared.f32 	%f101, [%r6+32];
	fma.rn.f32 	%f263, %f100, %f101, %f263;
	add.s32 	%r105, %r1, 9;
	setp.eq.s32 	%p12, %r105, %r171;
	@%p12 bra 	$L__BB4_36;
	ld.shared.f32 	%f102, [%r5+1152];
	ld.shared.f32 	%f103, [%r6+36];
	fma.rn.f32 	%f263, %f102, %f103, %f263;
	add.s32 	%r106, %r1, 10;
	setp.eq.s32 	%p13, %r106, %r171;
	@%p13 bra 	$L__BB4_36;
	ld.shared.f32 	%f104, [%r5+1280];
	ld.shared.f32 	%f105, [%r6+40];
	fma.rn.f32 	%f263, %f104, %f105, %f263;
	setp.eq.s32 	%p14, %r13, %r171;
	@%p14 bra 	$L__BB4_36;
	ld.shared.f32 	%f106, [%r5+1408];
	ld.shared.f32 	%f107, [%r6+44];
	fma.rn.f32 	%f263, %f106, %f107, %f263;
	setp.eq.s32 	%p15, %r14, %r171;
	@%p15 bra 	$L__BB4_36;
	ld.shared.f32 	%f108, [%r5+1536];
	ld.shared.f32 	%f109, [%r6+48];
	fma.rn.f32 	%f263, %f108, %f109, %f263;
	setp.eq.s32 	%p16, %r15, %r171;
	@%p16 bra 	$L__BB4_36;
	ld.shared.f32 	%f110, [%r5+1664];
	ld.shared.f32 	%f111, [%r6+52];
	fma.rn.f32 	%f263, %f110, %f111, %f263;
	setp.eq.s32 	%p17, %r16, %r171;
	@%p17 bra 	$L__BB4_36;
	ld.shared.f32 	%f112, [%r5+1792];
	ld.shared.f32 	%f113, [%r6+56];
	fma.rn.f32 	%f263, %f112, %f113, %f263;
	setp.eq.s32 	%p18, %r17, %r171;
	@%p18 bra 	$L__BB4_36;
	ld.shared.f32 	%f114, [%r5+1920];
	ld.shared.f32 	%f115, [%r6+60];
	fma.rn.f32 	%f263, %f114, %f115, %f263;
	setp.eq.s32 	%p19, %r18, %r171;
	@%p19 bra 	$L__BB4_36;
	ld.shared.f32 	%f116, [%r5+2048];
	ld.shared.f32 	%f117, [%r6+64];
	fma.rn.f32 	%f263, %f116, %f117, %f263;
	setp.eq.s32 	%p20, %r19, %r171;
	@%p20 bra 	$L__BB4_36;
	ld.shared.f32 	%f118, [%r5+2176];
	ld.shared.f32 	%f119, [%r6+68];
	fma.rn.f32 	%f263, %f118, %f119, %f263;
	setp.eq.s32 	%p21, %r20, %r171;
	@%p21 bra 	$L__BB4_36;
	ld.shared.f32 	%f120, [%r5+2304];
	ld.shared.f32 	%f121, [%r6+72];
	fma.rn.f32 	%f263, %f120, %f121, %f263;
	setp.eq.s32 	%p22, %r21, %r171;
	@%p22 bra 	$L__BB4_36;
	ld.shared.f32 	%f122, [%r5+2432];
	ld.shared.f32 	%f123, [%r6+76];
	fma.rn.f32 	%f263, %f122, %f123, %f263;
	setp.eq.s32 	%p23, %r22, %r171;
	@%p23 bra 	$L__BB4_36;
	ld.shared.f32 	%f124, [%r5+2560];
	ld.shared.f32 	%f125, [%r6+80];
	fma.rn.f32 	%f263, %f124, %f125, %f263;
	setp.eq.s32 	%p24, %r23, %r171;
	@%p24 bra 	$L__BB4_36;
	ld.shared.f32 	%f126, [%r5+2688];
	ld.shared.f32 	%f127, [%r6+84];
	fma.rn.f32 	%f263, %f126, %f127, %f263;
	setp.eq.s32 	%p25, %r24, %r171;
	@%p25 bra 	$L__BB4_36;
	ld.shared.f32 	%f128, [%r5+2816];
	ld.shared.f32 	%f129, [%r6+88];
	fma.rn.f32 	%f263, %f128, %f129, %f263;
	setp.eq.s32 	%p26, %r25, %r171;
	@%p26 bra 	$L__BB4_36;
	ld.shared.f32 	%f130, [%r5+2944];
	ld.shared.f32 	%f131, [%r6+92];
	fma.rn.f32 	%f263, %f130, %f131, %f263;
	setp.eq.s32 	%p27, %r26, %r171;
	@%p27 bra 	$L__BB4_36;
	ld.shared.f32 	%f132, [%r5+3072];
	ld.shared.f32 	%f133, [%r6+96];
	fma.rn.f32 	%f263, %f132, %f133, %f263;
	setp.eq.s32 	%p28, %r27, %r171;
	@%p28 bra 	$L__BB4_36;
	ld.shared.f32 	%f134, [%r5+3200];
	ld.shared.f32 	%f135, [%r6+100];
	fma.rn.f32 	%f263, %f134, %f135, %f263;
	add.s32 	%r107, %r1, 26;
	setp.eq.s32 	%p29, %r107, %r171;
	@%p29 bra 	$L__BB4_36;
	ld.shared.f32 	%f136, [%r5+3328];
	ld.shared.f32 	%f137, [%r6+104];
	fma.rn.f32 	%f263, %f136, %f137, %f263;
	setp.eq.s32 	%p30, %r28, %r171;
	@%p30 bra 	$L__BB4_36;
	ld.shared.f32 	%f138, [%r5+3456];
	ld.shared.f32 	%f139, [%r6+108];
	fma.rn.f32 	%f263, %f138, %f139, %f263;
	setp.eq.s32 	%p31, %r29, %r171;
	@%p31 bra 	$L__BB4_36;
	ld.shared.f32 	%f140, [%r5+3584];
	ld.shared.f32 	%f141, [%r6+112];
	fma.rn.f32 	%f263, %f140, %f141, %f263;
	setp.eq.s32 	%p32, %r30, %r171;
	@%p32 bra 	$L__BB4_36;
	ld.shared.f32 	%f142, [%r5+3712];
	ld.shared.f32 	%f143, [%r6+116];
	fma.rn.f32 	%f263, %f142, %f143, %f263;
	setp.eq.s32 	%p33, %r31, %r171;
	@%p33 bra 	$L__BB4_36;
	ld.shared.f32 	%f144, [%r5+3840];
	ld.shared.f32 	%f145, [%r6+120];
	fma.rn.f32 	%f263, %f144, %f145, %f263;
$L__BB4_36:
	setp.eq.s32 	%p34, %r1, %r171;
	setp.ne.s32 	%p35, %r1, %r171;
	selp.f32 	%f146, 0f3F800000, 0f00000000, %p35;
	mul.f32 	%f147, %f263, %f146;
	mov.u32 	%r108, _ZZ18diag_strtri_kernelccPfS_iE2Bs;
	mad.lo.s32 	%r109, %r171, 132, %r108;
	ld.shared.f32 	%f148, [%r109];
	selp.f32 	%f149, 0f3F800000, 0f00000000, %p34;
	shl.b32 	%r110, %r171, 7;
	add.s32 	%r111, %r4, %r110;
	mul.f32 	%f150, %f17, %f149;
	mul.f32 	%f151, %f147, %f148;
	sub.f32 	%f152, %f150, %f151;
	st.shared.f32 	[%r111], %f152;
	bar.sync 	0;
	add.s32 	%r171, %r171, 1;
	setp.ne.s32 	%p36, %r171, 32;
	@%p36 bra 	$L__BB4_4;
	bra.uni 	$L__BB4_53;
$L__BB4_37:
	setp.gt.u32 	%p37, %r1, 30;
	@%p37 bra 	$L__BB4_39;
	mov.b32 	%r112, 0;
	st.shared.u32 	[%r4+3968], %r112;
$L__BB4_39:
	mov.u32 	%r116, _ZZ18diag_strtri_kernelccPfS_iE9workspace;
	add.s32 	%r32, %r116, %r65;
	add.s32 	%r163, %r1, -30;
	add.s32 	%r34, %r1, -31;
	cvt.u16.u32 	%rs14, %r1;
	add.s16 	%rs1, %rs14, 2;
	xor.b16  	%rs2, %rs14, 2;
	add.s32 	%r118, %r65, %r66;
	add.s32 	%r35, %r118, 512;
	mov.b32 	%r164, 30;
	mov.b32 	%r162, 0;
	mov.b16 	%rs18, 0;
	mov.u16 	%rs19, %rs18;
$L__BB4_40:
	mov.u32 	%r38, %r164;
	add.s32 	%r39, %r34, %r162;
	shl.b32 	%r40, %r38, 7;
	add.s32 	%r119, %r4, %r40;
	ld.shared.f32 	%f3, [%r119];
	st.shared.f32 	[%r32], %f3;
	setp.le.s32 	%p38, %r1, %r38;
	mov.f32 	%f262, 0f00000000;
	@%p38 bra 	$L__BB4_52;
	setp.gt.u32 	%p39, %r1, %r38;
	selp.f32 	%f4, 0f3F800000, 0f00000000, %p39;
	setp.lt.u32 	%p40, %r39, 7;
	mov.f32 	%f262, 0f00000000;
	mov.b32 	%r169, 0;
	@%p40 bra 	$L__BB4_44;
	and.b32  	%r169, %r163, -8;
	neg.s32 	%r167, %r169;
	add.s32 	%r166, %r35, %r40;
	shl.b32 	%r121, %r38, 2;
	add.s32 	%r123, %r116, %r121;
	add.s32 	%r165, %r123, 16;
	mov.f32 	%f262, 0f00000000;
$L__BB4_43:
	.pragma "nounroll";
	ld.shared.f32 	%f157, [%r166+-384];
	ld.shared.f32 	%f158, [%r165+-12];
	mul.f32 	%f159, %f157, %f158;
	fma.rn.f32 	%f160, %f159, %f4, %f262;
	ld.shared.f32 	%f161, [%r166+-256];
	ld.shared.f32 	%f162, [%r165+-8];
	mul.f32 	%f163, %f161, %f162;
	fma.rn.f32 	%f164, %f163, %f4, %f160;
	ld.shared.f32 	%f165, [%r166+-128];
	ld.shared.f32 	%f166, [%r165+-4];
	mul.f32 	%f167, %f165, %f166;
	fma.rn.f32 	%f168, %f167, %f4, %f164;
	ld.shared.f32 	%f169, [%r166];
	ld.shared.f32 	%f170, [%r165];
	mul.f32 	%f171, %f169, %f170;
	fma.rn.f32 	%f172, %f171, %f4, %f168;
	ld.shared.f32 	%f173, [%r166+128];
	ld.shared.f32 	%f174, [%r165+4];
	mul.f32 	%f175, %f173, %f174;
	fma.rn.f32 	%f176, %f175, %f4, %f172;
	ld.shared.f32 	%f177, [%r166+256];
	ld.shared.f32 	%f178, [%r165+8];
	mul.f32 	%f179, %f177, %f178;
	fma.rn.f32 	%f180, %f179, %f4, %f176;
	ld.shared.f32 	%f181, [%r166+384];
	ld.shared.f32 	%f182, [%r165+12];
	mul.f32 	%f183, %f181, %f182;
	fma.rn.f32 	%f184, %f183, %f4, %f180;
	ld.shared.f32 	%f185, [%r166+512];
	ld.shared.f32 	%f186, [%r165+16];
	mul.f32 	%f187, %f185, %f186;
	fma.rn.f32 	%f262, %f187, %f4, %f184;
	add.s32 	%r167, %r167, 8;
	add.s32 	%r166, %r166, 1024;
	add.s32 	%r165, %r165, 32;
	setp.ne.s32 	%p41, %r167, 0;
	@%p41 bra 	$L__BB4_43;
$L__BB4_44:
	and.b32  	%r124, %r163, 7;
	setp.eq.s32 	%p42, %r124, 0;
	@%p42 bra 	$L__BB4_52;
	add.s16 	%rs15, %rs1, %rs19;
	cvt.u32.u16 	%r125, %rs15;
	and.b32  	%r52, %r125, 7;
	add.s32 	%r126, %r52, -1;
	setp.lt.u32 	%p43, %r126, 3;
	@%p43 bra 	$L__BB4_47;
	shl.b32 	%r127, %r169, 5;
	add.s32 	%r128, %r127, %r39;
	mad.lo.s32 	%r129, %r38, 33, %r128;
	shl.b32 	%r130, %r129, 2;
	add.s32 	%r132, %r66, %r130;
	ld.shared.f32 	%f189, [%r132+132];
	add.s32 	%r133, %r38, %r169;
	shl.b32 	%r134, %r133, 2;
	add.s32 	%r136, %r116, %r134;
	ld.shared.f32 	%f190, [%r136+4];
	mul.f32 	%f191, %f189, %f190;
	fma.rn.f32 	%f192, %f191, %f4, %f262;
	ld.shared.f32 	%f193, [%r132+260];
	ld.shared.f32 	%f194, [%r136+8];
	mul.f32 	%f195, %f193, %f194;
	fma.rn.f32 	%f196, %f195, %f4, %f192;
	ld.shared.f32 	%f197, [%r132+388];
	ld.shared.f32 	%f198, [%r136+12];
	mul.f32 	%f199, %f197, %f198;
	fma.rn.f32 	%f200, %f199, %f4, %f196;
	ld.shared.f32 	%f201, [%r132+516];
	ld.shared.f32 	%f202, [%r136+16];
	mul.f32 	%f203, %f201, %f202;
	fma.rn.f32 	%f262, %f203, %f4, %f200;
	add.s32 	%r169, %r169, 4;
$L__BB4_47:
	and.b32  	%r137, %r52, 3;
	setp.eq.s32 	%p44, %r137, 0;
	@%p44 bra 	$L__BB4_52;
	add.s16 	%rs5, %rs2, %rs18;
	and.b16  	%rs16, %rs5, 3;
	setp.eq.s16 	%p45, %rs16, 1;
	@%p45 bra 	$L__BB4_50;
	shl.b32 	%r138, %r169, 5;
	add.s32 	%r139, %r138, %r39;
	mad.lo.s32 	%r140, %r38, 33, %r139;
	shl.b32 	%r141, %r140, 2;
	add.s32 	%r143, %r66, %r141;
	ld.shared.f32 	%f205, [%r143+132];
	add.s32 	%r144, %r38, %r169;
	shl.b32 	%r145, %r144, 2;
	add.s32 	%r147, %r116, %r145;
	ld.shared.f32 	%f206, [%r147+4];
	mul.f32 	%f207, %f205, %f206;
	fma.rn.f32 	%f208, %f207, %f4, %f262;
	ld.shared.f32 	%f209, [%r143+260];
	ld.shared.f32 	%f210, [%r147+8];
	mul.f32 	%f211, %f209, %f210;
	fma.rn.f32 	%f262, %f211, %f4, %f208;
	add.s32 	%r169, %r169, 2;
$L__BB4_50:
	and.b16  	%rs17, %rs5, 1;
	setp.eq.b16 	%p46, %rs17, 1;
	not.pred 	%p47, %p46;
	@%p47 bra 	$L__BB4_52;
	shl.b32 	%r148, %r169, 5;
	add.s32 	%r149, %r148, %r39;
	mad.lo.s32 	%r150, %r38, 33, %r149;
	shl.b32 	%r151, %r150, 2;
	add.s32 	%r153, %r66, %r151;
	ld.shared.f32 	%f212, [%r153+132];
	add.s32 	%r154, %r38, %r169;
	shl.b32 	%r155, %r154, 2;
	add.s32 	%r157, %r116, %r155;
	ld.shared.f32 	%f213, [%r157+4];
	mul.f32 	%f214, %f212, %f213;
	fma.rn.f32 	%f262, %f214, %f4, %f262;
$L__BB4_52:
	setp.eq.s32 	%p48, %r1, %r38;
	setp.ne.s32 	%p49, %r1, %r38;
	selp.f32 	%f215, 0f3F800000, 0f00000000, %p49;
	mul.f32 	%f216, %f262, %f215;
	mad.lo.s32 	%r159, %r38, 132, %r66;
	ld.shared.f32 	%f217, [%r159];
	selp.f32 	%f218, 0f3F800000, 0f00000000, %p48;
	mul.f32 	%f219, %f3, %f218;
	mul.f32 	%f220, %f216, %f217;
	sub.f32 	%f221, %f219, %f220;
	st.shared.f32 	[%r119], %f221;
	bar.sync 	0;
	add.s32 	%r164, %r38, -1;
	setp.eq.s32 	%p50, %r38, 0;
	add.s32 	%r163, %r163, 1;
	add.s32 	%r162, %r162, 1;
	add.s16 	%rs19, %rs19, 1;
	add.s16 	%rs18, %rs18, 1;
	@%p50 bra 	$L__BB4_53;
	bra.uni 	$L__BB4_40;
$L__BB4_53:
	mad.lo.s32 	%r161, %r2, 992, %r3;
	cvta.to.global.u64 	%rd71, %rd1;
	ld.shared.f32 	%f222, [%r4];
	mul.wide.u32 	%rd72, %r161, 4;
	add.s64 	%rd73, %rd71, %rd72;
	st.global.f32 	[%rd73], %f222;
	ld.shared.f32 	%f223, [%r4+128];
	st.global.f32 	[%rd73+128], %f223;
	ld.shared.f32 	%f224, [%r4+256];
	st.global.f32 	[%rd73+256], %f224;
	ld.shared.f32 	%f225, [%r4+384];
	st.global.f32 	[%rd73+384], %f225;
	ld.shared.f32 	%f226, [%r4+512];
	st.global.f32 	[%rd73+512], %f226;
	ld.shared.f32 	%f227, [%r4+640];
	st.global.f32 	[%rd73+640], %f227;
	ld.shared.f32 	%f228, [%r4+768];
	st.global.f32 	[%rd73+768], %f228;
	ld.shared.f32 	%f229, [%r4+896];
	st.global.f32 	[%rd73+896], %f229;
	ld.shared.f32 	%f230, [%r4+1024];
	st.global.f32 	[%rd73+1024], %f230;
	ld.shared.f32 	%f231, [%r4+1152];
	st.global.f32 	[%rd73+1152], %f231;
	ld.shared.f32 	%f232, [%r4+1280];
	st.global.f32 	[%rd73+1280], %f232;
	ld.shared.f32 	%f233, [%r4+1408];
	st.global.f32 	[%rd73+1408], %f233;
	ld.shared.f32 	%f234, [%r4+1536];
	st.global.f32 	[%rd73+1536], %f234;
	ld.shared.f32 	%f235, [%r4+1664];
	st.global.f32 	[%rd73+1664], %f235;
	ld.shared.f32 	%f236, [%r4+1792];
	st.global.f32 	[%rd73+1792], %f236;
	ld.shared.f32 	%f237, [%r4+1920];
	st.global.f32 	[%rd73+1920], %f237;
	ld.shared.f32 	%f238, [%r4+2048];
	st.global.f32 	[%rd73+2048], %f238;
	ld.shared.f32 	%f239, [%r4+2176];
	st.global.f32 	[%rd73+2176], %f239;
	ld.shared.f32 	%f240, [%r4+2304];
	st.global.f32 	[%rd73+2304], %f240;
	ld.shared.f32 	%f241, [%r4+2432];
	st.global.f32 	[%rd73+2432], %f241;
	ld.shared.f32 	%f242, [%r4+2560];
	st.global.f32 	[%rd73+2560], %f242;
	ld.shared.f32 	%f243, [%r4+2688];
	st.global.f32 	[%rd73+2688], %f243;
	ld.shared.f32 	%f244, [%r4+2816];
	st.global.f32 	[%rd73+2816], %f244;
	ld.shared.f32 	%f245, [%r4+2944];
	st.global.f32 	[%rd73+2944], %f245;
	ld.shared.f32 	%f246, [%r4+3072];
	st.global.f32 	[%rd73+3072], %f246;
	ld.shared.f32 	%f247, [%r4+3200];
	st.global.f32 	[%rd73+3200], %f247;
	ld.shared.f32 	%f248, [%r4+3328];
	st.global.f32 	[%rd73+3328], %f248;
	ld.shared.f32 	%f249, [%r4+3456];
	st.global.f32 	[%rd73+3456], %f249;
	ld.shared.f32 	%f250, [%r4+3584];
	st.global.f32 	[%rd73+3584], %f250;
	ld.shared.f32 	%f251, [%r4+3712];
	st.global.f32 	[%rd73+3712], %f251;
	ld.shared.f32 	%f252, [%r4+3840];
	st.global.f32 	[%rd73+3840], %f252;
	ld.shared.f32 	%f253, [%r4+3968];
	st.global.f32 	[%rd73+3968], %f253;
	ret;

}


// ===== COMPILED SASS (sm_100) =====

	.target	sm_100

	.elftype	@"ET_EXEC"


//--------------------- .note.nv.tkinfo           --------------------------
	.section	.note.nv.tkinfo,"",@"SHT_NOTE"
	.sectionflags	@"SHF_NOTE_NV_TKINFO"
	.tkinfo
        /*0018*/ 	.word	0x00000002
        /*0030*/ 	.string	""
        /*0030*/ 	.string	"ptxas"
        /*0030*/ 	.string	"Cuda compilation tools, release 13.0, V13.0.88"
        /*0030*/ 	.string	"Build cuda_13.0.r13.0/compiler.36424714_0"
        /*0030*/ 	.string	"-arch sm_100 -m 64 "



//--------------------- .note.nv.cuinfo           --------------------------
	.section	.note.nv.cuinfo,"",@"SHT_NOTE"
	.sectionflags	@"SHF_NOTE_NV_CUINFO"
        /*0018*/ 	.short	0x0002
        /*001a*/ 	.short	0x0064
        /*001c*/ 	.short	0x0082
	.zero		2


//--------------------- .nv.info                  --------------------------
	.section	.nv.info,"",@"SHT_CUDA_INFO"
	.align	4


	//----- nvinfo : EIATTR_REGCOUNT
	.align		4
        /*0000*/ 	.byte	0x04, 0x2f
        /*0002*/ 	.short	(.L_1 - .L_0)
	.align		4
.L_0:
        /*0004*/ 	.word	index@(_Z15sgemvT32_kernelifPfiS_S_)
        /*0008*/ 	.word	0x00000020


	//----- nvinfo : EIATTR_FRAME_SIZE
	.align		4
.L_1:
        /*000c*/ 	.byte	0x04, 0x11
        /*000e*/ 	.short	(.L_3 - .L_2)
	.align		4
.L_2:
        /*0010*/ 	.word	index@(_Z15sgemvT32_kernelifPfiS_S_)
        /*0014*/ 	.word	0x00000000


	//----- nvinfo : EIATTR_REGCOUNT
	.align		4
.L_3:
        /*0018*/ 	.byte	0x04, 0x2f
        /*001a*/ 	.short	(.L_5 - .L_4)
	.align		4
.L_4:
        /*001c*/ 	.word	index@(_Z14sgemv32_kernelifPfiS_S_)
        /*0020*/ 	.word	0x00000028


	//----- nvinfo : EIATTR_FRAME_SIZE
	.align		4
.L_5:
        /*0024*/ 	.byte	0x04, 0x11
        /*0026*/ 	.short	(.L_7 - .L_6)
	.align		4
.L_6:
        /*0028*/ 	.word	index@(_Z14sgemv32_kernelifPfiS_S_)
        /*002c*/ 	.word	0x00000000


	//----- nvinfo : EIATTR_REGCOUNT
	.align		4
.L_7:
        /*0030*/ 	.byte	0x04, 0x2f
        /*0032*/ 	.short	(.L_9 - .L_8)
	.align		4
.L_8:
        /*0034*/ 	.word	index@(_Z22inplace_sgemm_kernel_TifPfiS_i)
        /*0038*/ 	.word	0x0000001f


	//----- nvinfo : EIATTR_FRAME_SIZE
	.align		4
.L_9:
        /*003c*/ 	.byte	0x04, 0x11
        /*003e*/ 	.short	(.L_11 - .L_10)
	.align		4
.L_10:
        /*0040*/ 	.word	index@(_Z22inplace_sgemm_kernel_TifPfiS_i)
        /*0044*/ 	.word	0x00000000


	//----- nvinfo : EIATTR_REGCOUNT
	.align		4
.L_11:
        /*0048*/ 	.byte	0x04, 0x2f
        /*004a*/ 	.short	(.L_13 - .L_12)
	.align		4
.L_12:
        /*004c*/ 	.word	index@(_Z22inplace_sgemm_kernel_NifPfiS_i)
        /*0050*/ 	.word	0x0000001f


	//----- nvinfo : EIATTR_FRAME_SIZE
	.align		4
.L_13:
        /*0054*/ 	.byte	0x04, 0x11
        /*0056*/ 	.short	(.L_15 - .L_14)
	.align		4
.L_14:
        /*0058*/ 	.word	index@(_Z22inplace_sgemm_kernel_NifPfiS_i)
        /*005c*/ 	.word	0x00000000


	//----- nvinfo : EIATTR_REGCOUNT
	.align		4
.L_15:
        /*0060*/ 	.byte	0x04, 0x2f
        /*0062*/ 	.short	(.L_17 - .L_16)
	.align		4
.L_16:
        /*0064*/ 	.word	index@(_Z18diag_strtri_kernelccPfS_i)
        /*0068*/ 	.word	0x00000028


	//----- nvinfo : EIATTR_FRAME_SIZE
	.align		4
.L_17:
        /*006c*/ 	.byte	0x04, 0x11
        /*006e*/ 	.short	(.L_19 - .L_18)
	.align		4
.L_18:
        /*0070*/ 	.word	index@($__internal_0_$__cuda_sm20_rcp_rn_f32_slowpath)
        /*0074*/ 	.word	0x00000000


	//----- nvinfo : EIATTR_FRAME_SIZE
	.align		4
.L_19:
        /*0078*/ 	.byte	0x04, 0x11
        /*007a*/ 	.short	(.L_21 - .L_20)
	.align		4
.L_20:
        /*007c*/ 	.word	index@(_Z18diag_strtri_kernelccPfS_i)
        /*0080*/ 	.word	0x00000000


	//----- nvinfo : EIATTR_MIN_STACK_SIZE
	.align		4
.L_21:
        /*0084*/ 	.byte	0x04, 0x12
        /*0086*/ 	.short	(.L_23 - .L_22)
	.align		4
.L_22:
        /*0088*/ 	.word	index@(_Z18diag_strtri_kernelccPfS_i)
        /*008c*/ 	.word	0x00000000


	//----- nvinfo : EIATTR_MIN_STACK_SIZE
	.align		4
.L_23:
        /*0090*/ 	.byte	0x04, 0x12
        /*0092*/ 	.short	(.L_25 - .L_24)
	.align		4
.L_24:
        /*0094*/ 	.word	index@(_Z22inplace_sgemm_kernel_NifPfiS_i)
        /*0098*/ 	.word	0x00000000


	//----- nvinfo : EIATTR_MIN_STACK_SIZE
	.align		4
.L_25:
        /*009c*/ 	.byte	0x04, 0x12
        /*009e*/ 	.short	(.L_27 - .L_26)
	.align		4
.L_26:
        /*00a0*/ 	.word	index@(_Z22inplace_sgemm_kernel_TifPfiS_i)
        /*00a4*/ 	.word	0x00000000


	//----- nvinfo : EIATTR_MIN_STACK_SIZE
	.align		4
.L_27:
        /*00a8*/ 	.byte	0x04, 0x12
        /*00aa*/ 	.short	(.L_29 - .L_28)
	.align		4
.L_28:
        /*00ac*/ 	.word	index@(_Z14sgemv32_kernelifPfiS_S_)
        /*00b0*/ 	.word	0x00000000


	//----- nvinfo : EIATTR_MIN_STACK_SIZE
	.align		4
.L_29:
        /*00b4*/ 	.byte	0x04, 0x12
        /*00b6*/ 	.short	(.L_31 - .L_30)
	.align		4
.L_30:
        /*00b8*/ 	.word	index@(_Z15sgemvT32_kernelifPfiS_S_)
        /*00bc*/ 	.word	0x00000000
.L_31:


//--------------------- .nv.compat                --------------------------
	.section	.nv.compat,"",@"SHT_CUDA_COMPAT_INFO"
	.align	4
        /*0000*/ 	.byte	0x02, 0x09, 0x00, 0x00, 0x02, 0x02, 0x01, 0x00, 0x02, 0x05, 0x05, 0x00, 0x03, 0x07, 0x01, 0x01
        /*0010*/ 	.byte	0x02, 0x03, 0x00, 0x00, 0x02, 0x06, 0x01, 0x00, 0x04, 0x0b, 0x08, 0x00, 0x09, 0x00, 0x00, 0x00
        /*0020*/ 	.byte	0x00, 0x00, 0x00, 0x00


//--------------------- .nv.info._Z18diag_strtri_kernelccPfS_i --------------------------
	.section	.nv.info._Z18diag_strtri_kernelccPfS_i,"",@"SHT_CUDA_INFO"
	.sectionflags	@""
	.align	4


	//----- nvinfo : EIATTR_CUDA_API_VERSION
	.align		4
        /*0000*/ 	.byte	0x04, 0x37
        /*0002*/ 	.short	(.L_33 - .L_32)
.L_32:
        /*0004*/ 	.word	0x00000082


	//----- nvinfo : EIATTR_KPARAM_INFO
	.align		4
.L_33:
        /*0008*/ 	.byte	0x04, 0x17
        /*000a*/ 	.short	(.L_35 - .L_34)
.L_34:
        /*000c*/ 	.word	0x00000000
        /*0010*/ 	.short	0x0004
        /*0012*/ 	.short	0x0018
        /*0014*/ 	.byte	0x00, 0xf0, 0x11, 0x00


	//----- nvinfo : EIATTR_KPARAM_INFO
	.align		4
.L_35:
        /*0018*/ 	.byte	0x04, 0x17
        /*001a*/ 	.short	(.L_37 - .L_36)
.L_36:
        /*001c*/ 	.word	0x00000000
        /*0020*/ 	.short	0x0003
        /*0022*/ 	.short	0x0010
        /*0024*/ 	.byte	0x00, 0xf5, 0x21, 0x00


	//----- nvinfo : EIATTR_KPARAM_INFO
	.align		4
.L_37:
        /*0028*/ 	.byte	0x04, 0x17
        /*002a*/ 	.short	(.L_39 - .L_38)
.L_38:
        /*002c*/ 	.word	0x00000000
        /*0030*/ 	.short	0x0002
        /*0032*/ 	.short	0x0008
        /*0034*/ 	.byte	0x00, 0xf5, 0x21, 0x00


	//----- nvinfo : EIATTR_KPARAM_INFO
	.align		4
.L_39:
        /*0038*/ 	.byte	0x04, 0x17
        /*003a*/ 	.short	(.L_41 - .L_40)
.L_40:
        /*003c*/ 	.word	0x00000000
        /*0040*/ 	.short	0x0001
        /*0042*/ 	.short	0x0001
        /*0044*/ 	.byte	0x00, 0xf0, 0x05, 0x00


	//----- nvinfo : EIATTR_KPARAM_INFO
	.align		4
.L_41:
        /*0048*/ 	.byte	0x04, 0x17
        /*004a*/ 	.short	(.L_43 - .L_42)
.L_42:
        /*004c*/ 	.word	0x00000000
        /*0050*/ 	.short	0x0000
        /*0052*/ 	.short	0x0000
        /*0054*/ 	.byte	0x00, 0xf0, 0x05, 0x00


	//----- nvinfo : EIATTR_SPARSE_MMA_MASK
	.align		4
.L_43:
        /*0058*/ 	.byte	0x03, 0x50
        /*005a*/ 	.short	0x0000


	//----- nvinfo : EIATTR_MAXREG_COUNT
	.align		4
        /*005c*/ 	.byte	0x03, 0x1b
        /*005e*/ 	.short	0x00ff


	//----- nvinfo : EIATTR_NUM_BARRIERS
	.align		4
        /*0060*/ 	.byte	0x02, 0x4c
        /*0062*/ 	.byte	0x01
	.zero		1


	//----- nvinfo : EIATTR_MERCURY_ISA_VERSION
	.align		4
        /*0064*/ 	.byte	0x03, 0x5f
        /*0066*/ 	.short	0x0101


	//----- nvinfo : EIATTR_VRC_CTA_INIT_COUNT
	.align		4
        /*0068*/ 	.byte	0x02, 0x4a
	.zero		1
	.zero		1


	//----- nvinfo : EIATTR_EXIT_INSTR_OFFSETS
	.align		4
        /*006c*/ 	.byte	0x04, 0x1c
        /*006e*/ 	.short	(.L_45 - .L_44)


	//   ....[0]....
.L_44:
        /*0070*/ 	.word	0x00002680


	//----- nvinfo : EIATTR_CRS_STACK_SIZE
	.align		4
.L_45:
        /*0074*/ 	.byte	0x04, 0x1e
        /*0076*/ 	.short	(.L_47 - .L_46)
.L_46:
        /*0078*/ 	.word	0x00000000


	//----- nvinfo : EIATTR_CBANK_PARAM_SIZE
	.align		4
.L_47:
        /*007c*/ 	.byte	0x03, 0x19
        /*007e*/ 	.short	0x001c


	//----- nvinfo : EIATTR_PARAM_CBANK
	.align		4
        /*0080*/ 	.byte	0x04, 0x0a
        /*0082*/ 	.short	(.L_49 - .L_48)
	.align		4
.L_48:
        /*0084*/ 	.word	index@(.nv.constant0._Z18diag_strtri_kernelccPfS_i)
        /*0088*/ 	.short	0x0380
        /*008a*/ 	.short	0x001c


	//----- nvinfo : EIATTR_SW_WAR
	.align		4
.L_49:
        /*008c*/ 	.byte	0x04, 0x36
        /*008e*/ 	.short	(.L_51 - .L_50)
.L_50:
        /*0090*/ 	.word	0x00000008
.L_51:


//--------------------- .nv.info._Z22inplace_sgemm_kernel_NifPfiS_i --------------------------
	.section	.nv.info._Z22inplace_sgemm_kernel_NifPfiS_i,"",@"SHT_CUDA_INFO"
	.sectionflags	@""
	.align	4


	//----- nvinfo : EIATTR_CUDA_API_VERSION
	.align		4
        /*0000*/ 	.byte	0x04, 0x37
        /*0002*/ 	.short	(.L_53 - .L_52)
.L_52:
        /*0004*/ 	.word	0x00000082


	//----- nvinfo : EIATTR_KPARAM_INFO
	.align		4
.L_53:
        /*0008*/ 	.byte	0x04, 0x17
        /*000a*/ 	.short	(.L_55 - .L_54)
.L_54:
        /*000c*/ 	.word	0x00000000
        /*0010*/ 	.short	0x0005
        /*0012*/ 	.short	0x0020
        /*0014*/ 	.byte	0x00, 0xf0, 0x11, 0x00


	//----- nvinfo : EIATTR_KPARAM_INFO
	.align		4
.L_55:
        /*0018*/ 	.byte	0x04, 0x17
        /*001a*/ 	.short	(.L_57 - .L_56)
.L_56:
        /*001c*/ 	.word	0x00000000
        /*0020*/ 	.short	0x0004
        /*0022*/ 	.short	0x0018
        /*0024*/ 	.byte	0x00, 0xf5, 0x21, 0x00


	//----- nvinfo : EIATTR_KPARAM_INFO
	.align		4
.L_57:
        /*0028*/ 	.byte	0x04, 0x17
        /*002a*/ 	.short	(.L_59 - .L_58)
.L_58:
        /*002c*/ 	.word	0x00000000
        /*0030*/ 	.short	0x0003
        /*0032*/ 	.short	0x0010
        /*0034*/ 	.byte	0x00, 0xf0, 0x11, 0x00


	//----- nvinfo : EIATTR_KPARAM_INFO
	.align		4
.L_59:
        /*0038*/ 	.byte	0x04, 0x17
        /*003a*/ 	.short	(.L_61 - .L_60)
.L_60:
        /*003c*/ 	.word	0x00000000
        /*0040*/ 	.short	0x0002
        /*0042*/ 	.short	0x0008
        /*0044*/ 	.byte	0x00, 0xf5, 0x21, 0x00


	//----- nvinfo : EIATTR_KPARAM_INFO
	.align		4
.L_61:
        /*0048*/ 	.byte	0x04, 0x17
        /*004a*/ 	.short	(.L_63 - .L_62)
.L_62:
        /*004c*/ 	.word	0x00000000
        /*0050*/ 	.short	0x0001
        /*0052*/ 	.short	0x0004
        /*0054*/ 	.byte	0x00, 0xf0, 0x11, 0x00


	//----- nvinfo : EIATTR_KPARAM_INFO
	.align		4
.L_63:
        /*0058*/ 	.byte	0x04, 0x17
        /*005a*/ 	.short	(.L_65 - .L_64)
.L_64:
        /*005c*/ 	.word	0x00000000
        /*0060*/ 	.short	0x0000
        /*0062*/ 	.short	0x0000
        /*0064*/ 	.byte	0x00, 0xf0, 0x11, 0x00


	//----- nvinfo : EIATTR_SPARSE_MMA_MASK
	.align		4
.L_65:
        /*0068*/ 	.byte	0x03, 0x50
        /*006a*/ 	.short	0x0000


	//----- nvinfo : EIATTR_MAXREG_COUNT
	.align		4
        /*006c*/ 	.byte	0x03, 0x1b
        /*006e*/ 	.short	0x00ff


	//----- nvinfo : EIATTR_NUM_BARRIERS
	.align		4
        /*0070*/ 	.byte	0x02, 0x4c
        /*0072*/ 	.byte	0x01
	.zero		1


	//----- nvinfo : EIATTR_MERCURY_ISA_VERSION
	.align		4
        /*0074*/ 	.byte	0x03, 0x5f
        /*0076*/ 	.short	0x0101


	//----- nvinfo : EIATTR_VRC_CTA_INIT_COUNT
	.align		4
        /*0078*/ 	.byte	0x02, 0x4a
	.zero		1
	.zero		1


	//----- nvinfo : EIATTR_EXIT_INSTR_OFFSETS
	.align		4
        /*007c*/ 	.byte	0x04, 0x1c
        /*007e*/ 	.short	(.L_67 - .L_66)


	//   ....[0]....
.L_66:
        /*0080*/ 	.word	0x000009d0


	//----- nvinfo : EIATTR_CBANK_PARAM_SIZE
	.align		4
.L_67:
        /*0084*/ 	.byte	0x03, 0x19
        /*0086*/ 	.short	0x0024


	//----- nvinfo : EIATTR_PARAM_CBANK
	.align		4
        /*0088*/ 	.byte	0x04, 0x0a
        /*008a*/ 	.short	(.L_69 - .L_68)
	.align		4
.L_68:
        /*008c*/ 	.word	index@(.nv.constant0._Z22inplace_sgemm_kernel_NifPfiS_i)
        /*0090*/ 	.short	0x0380
        /*0092*/ 	.short	0x0024


	//----- nvinfo : EIATTR_SW_WAR
	.align		4
.L_69:
        /*0094*/ 	.byte	0x04, 0x36
        /*0096*/ 	.short	(.L_71 - .L_70)
.L_70:
        /*0098*/ 	.word	0x00000008
.L_71:


//--------------------- .nv.info._Z22inplace_sgemm_kernel_TifPfiS_i --------------------------
	.section	.nv.info._Z22inplace_sgemm_kernel_TifPfiS_i,"",@"SHT_CUDA_INFO"
	.sectionflags	@""
	.align	4


	//----- nvinfo : EIATTR_CUDA_API_VERSION
	.align		4
        /*0000*/ 	.byte	0x04, 0x37
        /*0002*/ 	.short	(.L_73 - .L_72)
.L_72:
        /*0004*/ 	.word	0x00000082


	//----- nvinfo : EIATTR_KPARAM_INFO
	.align		4
.L_73:
        /*0008*/ 	.byte	0x04, 0x17
        /*000a*/ 	.short	(.L_75 - .L_74)
.L_74:
        /*000c*/ 	.word	0x00000000
        /*0010*/ 	.short	0x0005
        /*0012*/ 	.short	0x0020
        /*0014*/ 	.byte	0x00, 0xf0, 0x11, 0x00


	//----- nvinfo : EIATTR_KPARAM_INFO
	.align		4
.L_75:
        /*0018*/ 	.byte	0x04, 0x17
        /*001a*/ 	.short	(.L_77 - .L_76)
.L_76:
        /*001c*/ 	.word	0x00000000
        /*0020*/ 	.short	0x0004
        /*0022*/ 	.short	0x0018
        /*0024*/ 	.byte	0x00, 0xf5, 0x21, 0x00


	//----- nvinfo : EIATTR_KPARAM_INFO
	.align		4
.L_77:
        /*0028*/ 	.byte	0x04, 0x17
        /*002a*/ 	.short	(.L_79 - .L_78)
.L_78:
        /*002c*/ 	.word	0x00000000
        /*0030*/ 	.short	0x0003
        /*0032*/ 	.short	0x0010
        /*0034*/ 	.byte	0x00, 0xf0, 0x11, 0x00


	//----- nvinfo : EIATTR_KPARAM_INFO
	.align		4
.L_79:
        /*0038*/ 	.byte	0x04, 0x17
        /*003a*/ 	.short	(.L_81 - .L_80)
.L_80:
        /*003c*/ 	.word	0x00000000
        /*0040*/ 	.short	0x0002
        /*0042*/ 	.short	0x0008
        /*0044*/ 	.byte	0x00, 0xf5, 0x21, 0x00


	//----- nvinfo : EIATTR_KPARAM_INFO
	.align		4
.L_81:
        /*0048*/ 	.byte	0x04, 0x17
        /*004a*/ 	.short	(.L_83 - .L_82)
.L_82:
        /*004c*/ 	.word	0x00000000
        /*0050*/ 	.short	0x0001
        /*0052*/ 	.short	0x0004
        /*0054*/ 	.byte	0x00, 0xf0, 0x11, 0x00


	//----- nvinfo : EIATTR_KPARAM_INFO
	.align		4
.L_83:
        /*0058*/ 	.byte	0x04, 0x17
        /*005a*/ 	.short	(.L_85 - .L_84)
.L_84:
        /*005c*/ 	.word	0x00000000
        /*0060*/ 	.short	0x0000
        /*0062*/ 	.short	0x0000
        /*0064*/ 	.byte	0x00, 0xf0, 0x11, 0x00


	//----- nvinfo : EIATTR_SPARSE_MMA_MASK
	.align		4
.L_85:
        /*0068*/ 	.byte	0x03, 0x50
        /*006a*/ 	.short	0x0000


	//----- nvinfo : EIATTR_MAXREG_COUNT
	.align		4
        /*006c*/ 	.byte	0x03, 0x1b
        /*006e*/ 	.short	0x00ff


	//----- nvinfo : EIATTR_NUM_BARRIERS
	.align		4
        /*0070*/ 	.byte	0x02, 0x4c
        /*0072*/ 	.byte	0x01
	.zero		1


	//----- nvinfo : EIATTR_MERCURY_ISA_VERSION
	.align		4
        /*0074*/ 	.byte	0x03, 0x5f
        /*0076*/ 	.short	0x0101


	//----- nvinfo : EIATTR_VRC_CTA_INIT_COUNT
	.align		4
        /*0078*/ 	.byte	0x02, 0x4a
	.zero		1
	.zero		1


	//----- nvinfo : EIATTR_EXIT_INSTR_OFFSETS
	.align		4
        /*007c*/ 	.byte	0x04, 0x1c
        /*007e*/ 	.short	(.L_87 - .L_86)


	//   ....[0]....
.L_86:
        /*0080*/ 	.word	0x000009e0


	//----- nvinfo : EIATTR_CBANK_PARAM_SIZE
	.align		4
.L_87:
        /*0084*/ 	.byte	0x03, 0x19
        /*0086*/ 	.short	0x0024


	//----- nvinfo : EIATTR_PARAM_CBANK
	.align		4
        /*0088*/ 	.byte	0x04, 0x0a
        /*008a*/ 	.short	(.L_89 - .L_88)
	.align		4
.L_88:
        /*008c*/ 	.word	index@(.nv.constant0._Z22inplace_sgemm_kernel_TifPfiS_i)
        /*0090*/ 	.short	0x0380
        /*0092*/ 	.short	0x0024


	//----- nvinfo : EIATTR_SW_WAR
	.align		4
.L_89:
        /*0094*/ 	.byte	0x04, 0x36
        /*0096*/ 	.short	(.L_91 - .L_90)
.L_90:
        /*0098*/ 	.word	0x00000008
.L_91:


//--------------------- .nv.info._Z14sgemv32_kernelifPfiS_S_ --------------------------
	.section	.nv.info._Z14sgemv32_kernelifPfiS_S_,"",@"SHT_CUDA_INFO"
	.sectionflags	@""
	.align	4


	//----- nvinfo : EIATTR_CUDA_API_VERSION
	.align		4
        /*0000*/ 	.byte	0x04, 0x37
        /*0002*/ 	.short	(.L_93 - .L_92)
.L_92:
        /*0004*/ 	.word	0x00000082


	//----- nvinfo : EIATTR_KPARAM_INFO
	.align		4
.L_93:
        /*0008*/ 	.byte	0x04, 0x17
        /*000a*/ 	.short	(.L_95 - .L_94)
.L_94:
        /*000c*/ 	.word	0x00000000
        /*0010*/ 	.short	0x0005
        /*0012*/ 	.short	0x0020
        /*0014*/ 	.byte	0x00, 0xf5, 0x21, 0x00


	//----- nvinfo : EIATTR_KPARAM_INFO
	.align		4
.L_95:
        /*0018*/ 	.byte	0x04, 0x17
        /*001a*/ 	.short	(.L_97 - .L_96)
.L_96:
        /*001c*/ 	.word	0x00000000
        /*0020*/ 	.short	0x0004
        /*0022*/ 	.short	0x0018
        /*0024*/ 	.byte	0x00, 0xf5, 0x21, 0x00


	//----- nvinfo : EIATTR_KPARAM_INFO
	.align		4
.L_97:
        /*0028*/ 	.byte	0x04, 0x17
        /*002a*/ 	.short	(.L_99 - .L_98)
.L_98:
        /*002c*/ 	.word	0x00000000
        /*0030*/ 	.short	0x0003
        /*0032*/ 	.short	0x0010
        /*0034*/ 	.byte	0x00, 0xf0, 0x11, 0x00


	//----- nvinfo : EIATTR_KPARAM_INFO
	.align		4
.L_99:
        /*0038*/ 	.byte	0x04, 0x17
        /*003a*/ 	.short	(.L_101 - .L_100)
.L_100:
        /*003c*/ 	.word	0x00000000
        /*0040*/ 	.short	0x0002
        /*0042*/ 	.short	0x0008
        /*0044*/ 	.byte	0x00, 0xf5, 0x21, 0x00


	//----- nvinfo : EIATTR_KPARAM_INFO
	.align		4
.L_101:
        /*0048*/ 	.byte	0x04, 0x17
        /*004a*/ 	.short	(.L_103 - .L_102)
.L_102:
        /*004c*/ 	.word	0x00000000
        /*0050*/ 	.short	0x0001
        /*0052*/ 	.short	0x0004
        /*0054*/ 	.byte	0x00, 0xf0, 0x11, 0x00


	//----- nvinfo : EIATTR_KPARAM_INFO
	.align		4
.L_103:
        /*0058*/ 	.byte	0x04, 0x17
        /*005a*/ 	.short	(.L_105 - .L_104)
.L_104:
        /*005c*/ 	.word	0x00000000
        /*0060*/ 	.short	0x0000
        /*0062*/ 	.short	0x0000
        /*0064*/ 	.byte	0x00, 0xf0, 0x11, 0x00


	//----- nvinfo : EIATTR_SPARSE_MMA_MASK
	.align		4
.L_105:
        /*0068*/ 	.byte	0x03, 0x50
        /*006a*/ 	.short	0x0000


	//----- nvinfo : EIATTR_MAXREG_COUNT
	.align		4
        /*006c*/ 	.byte	0x03, 0x1b
        /*006e*/ 	.short	0x00ff


	//----- nvinfo : EIATTR_NUM_BARRIERS
	.align		4
        /*0070*/ 	.byte	0x02, 0x4c
        /*0072*/ 	.byte	0x01
	.zero		1


	//----- nvinfo : EIATTR_MERCURY_ISA_VERSION
	.align		4
        /*0074*/ 	.byte	0x03, 0x5f
        /*0076*/ 	.short	0x0101


	//----- nvinfo : EIATTR_VRC_CTA_INIT_COUNT
	.align		4
        /*0078*/ 	.byte	0x02, 0x4a
	.zero		1
	.zero		1


	//----- nvinfo : EIATTR_EXIT_INSTR_OFFSETS
	.align		4
        /*007c*/ 	.byte	0x04, 0x1c
        /*007e*/ 	.short	(.L_107 - .L_106)


	//   ....[0]....
.L_106:
        /*0080*/ 	.word	0x00000740


	//   ....[1]....
        /*0084*/ 	.word	0x00000800


	//----- nvinfo : EIATTR_CBANK_PARAM_SIZE
	.align		4
.L_107:
        /*0088*/ 	.byte	0x03, 0x19
        /*008a*/ 	.short	0x0028


	//----- nvinfo : EIATTR_PARAM_CBANK
	.align		4
        /*008c*/ 	.byte	0x04, 0x0a
        /*008e*/ 	.short	(.L_109 - .L_108)
	.align		4
.L_108:
        /*0090*/ 	.word	index@(.nv.constant0._Z14sgemv32_kernelifPfiS_S_)
        /*0094*/ 	.short	0x0380
        /*0096*/ 	.short	0x0028


	//----- nvinfo : EIATTR_SW_WAR
	.align		4
.L_109:
        /*0098*/ 	.byte	0x04, 0x36
        /*009a*/ 	.short	(.L_111 - .L_110)
.L_110:
        /*009c*/ 	.word	0x00000008
.L_111:


//--------------------- .nv.info._Z15sgemvT32_kernelifPfiS_S_ --------------------------
	.section	.nv.info._Z15sgemvT32_kernelifPfiS_S_,"",@"SHT_CUDA_INFO"
	.sectionflags	@""
	.align	4


	//----- nvinfo : EIATTR_CUDA_API_VERSION
	.align		4
        /*0000*/ 	.byte	0x04, 0x37
        /*0002*/ 	.short	(.L_113 - .L_112)
.L_112:
        /*0004*/ 	.word	0x00000082


	//----- nvinfo : EIATTR_KPARAM_INFO
	.align		4
.L_113:
        /*0008*/ 	.byte	0x04, 0x17
        /*000a*/ 	.short	(.L_115 - .L_114)
.L_114:
        /*000c*/ 	.word	0x00000000
        /*0010*/ 	.short	0x0005
        /*0012*/ 	.short	0x0020
        /*0014*/ 	.byte	0x00, 0xf5, 0x21, 0x00


	//----- nvinfo : EIATTR_KPARAM_INFO
	.align		4
.L_115:
        /*0018*/ 	.byte	0x04, 0x17
        /*001a*/ 	.short	(.L_117 - .L_116)
.L_116:
        /*001c*/ 	.word	0x00000000
        /*0020*/ 	.short	0x0004
        /*0022*/ 	.short	0x0018
        /*0024*/ 	.byte	0x00, 0xf5, 0x21, 0x00


	//----- nvinfo : EIATTR_KPARAM_INFO
	.align		4
.L_117:
        /*0028*/ 	.byte	0x04, 0x17
        /*002a*/ 	.short	(.L_119 - .L_118)
.L_118:
        /*002c*/ 	.word	0x00000000
        /*0030*/ 	.short	0x0003
        /*0032*/ 	.short	0x0010
        /*0034*/ 	.byte	0x00, 0xf0, 0x11, 0x00


	//----- nvinfo : EIATTR_KPARAM_INFO
	.align		4
.L_119:
        /*0038*/ 	.byte	0x04, 0x17
        /*003a*/ 	.short	(.L_121 - .L_120)
.L_120:
        /*003c*/ 	.word	0x00000000
        /*0040*/ 	.short	0x0002
        /*0042*/ 	.short	0x0008
        /*0044*/ 	.byte	0x00, 0xf5, 0x21, 0x00


	//----- nvinfo : EIATTR_KPARAM_INFO
	.align		4
.L_121:
        /*0048*/ 	.byte	0x04, 0x17
        /*004a*/ 	.short	(.L_123 - .L_122)
.L_122:
        /*004c*/ 	.word	0x00000000
        /*0050*/ 	.short	0x0001
        /*0052*/ 	.short	0x0004
        /*0054*/ 	.byte	0x00, 0xf0, 0x11, 0x00


	//----- nvinfo : EIATTR_KPARAM_INFO
	.align		4
.L_123:
        /*0058*/ 	.byte	0x04, 0x17
        /*005a*/ 	.short	(.L_125 - .L_124)
.L_124:
        /*005c*/ 	.word	0x00000000
        /*0060*/ 	.short	0x0000
        /*0062*/ 	.short	0x0000
        /*0064*/ 	.byte	0x00, 0xf0, 0x11, 0x00


	//----- nvinfo : EIATTR_SPARSE_MMA_MASK
	.align		4
.L_125:
        /*0068*/ 	.byte	0x03, 0x50
        /*006a*/ 	.short	0x0000


	//----- nvinfo : EIATTR_MAXREG_COUNT
	.align		4
        /*006c*/ 	.byte	0x03, 0x1b
        /*006e*/ 	.short	0x00ff


	//----- nvinfo : EIATTR_NUM_BARRIERS
	.align		4
        /*0070*/ 	.byte	0x02, 0x4c
        /*0072*/ 	.byte	0x01
	.zero		1


	//----- nvinfo : EIATTR_MERCURY_ISA_VERSION
	.align		4
        /*0074*/ 	.byte	0x03, 0x5f
        /*0076*/ 	.short	0x0101


	//----- nvinfo : EIATTR_VRC_CTA_INIT_COUNT
	.align		4
        /*0078*/ 	.byte	0x02, 0x4a
	.zero		1
	.zero		1


	//----- nvinfo : EIATTR_EXIT_INSTR_OFFSETS
	.align		4
        /*007c*/ 	.byte	0x04, 0x1c
        /*007e*/ 	.short	(.L_127 - .L_126)


	//   ....[0]....
.L_126:
        /*0080*/ 	.word	0x00000880


	//   ....[1]....
        /*0084*/ 	.word	0x00000910


	//----- nvinfo : EIATTR_CBANK_PARAM_SIZE
	.align		4
.L_127:
        /*0088*/ 	.byte	0x03, 0x19
        /*008a*/ 	.short	0x0028


	//----- nvinfo : EIATTR_PARAM_CBANK
	.align		4
        /*008c*/ 	.byte	0x04, 0x0a
        /*008e*/ 	.short	(.L_129 - .L_128)
	.align		4
.L_128:
        /*0090*/ 	.word	index@(.nv.constant0._Z15sgemvT32_kernelifPfiS_S_)
        /*0094*/ 	.short	0x0380
        /*0096*/ 	.short	0x0028


	//----- nvinfo : EIATTR_SW_WAR
	.align		4
.L_129:
        /*0098*/ 	.byte	0x04, 0x36
        /*009a*/ 	.short	(.L_131 - .L_130)
.L_130:
        /*009c*/ 	.word	0x00000008
.L_131:


//--------------------- .nv.callgraph             --------------------------
	.section	.nv.callgraph,"",@"SHT_CUDA_CALLGRAPH"
	.align	4
	.sectionentsize	8
	.align		4
        /*0000*/ 	.word	0x00000000
	.align		4
        /*0004*/ 	.word	0xffffffff
	.align		4
        /*0008*/ 	.word	0x00000000
	.align		4
        /*000c*/ 	.word	0xfffffffe
	.align		4
        /*0010*/ 	.word	0x00000000
	.align		4
        /*0014*/ 	.word	0xfffffffd
	.align		4
        /*0018*/ 	.word	0x00000000
	.align		4
        /*001c*/ 	.word	0xfffffffc


//--------------------- .text._Z18diag_strtri_kernelccPfS_i --------------------------
	.section	.text._Z18diag_strtri_kernelccPfS_i,"ax",@progbits
	.align	128
        .global         _Z18diag_strtri_kernelccPfS_i
        .type           _Z18diag_strtri_kernelccPfS_i,@function
        .size           _Z18diag_strtri_kernelccPfS_i,(.L_x_27 - _Z18diag_strtri_kernelccPfS_i)
        .other          _Z18diag_strtri_kernelccPfS_i,@"STO_CUDA_ENTRY STV_DEFAULT"
_Z18diag_strtri_kernelccPfS_i:
.text._Z18diag_strtri_kernelccPfS_i:
[----:B------:R-:W-:Y:S01]  /*0000*/  LDC R1, c[0x0][0x37c] ;  /* 0x0000df00ff017b82 */ /* 0x000fe20000000800 */
[----:B------:R-:W0:Y:S07]  /*0010*/  S2R R2, SR_CTAID.X ;  /* 0x0000000000027919 */ /* 0x000e2e0000002500 */
[----:B------:R-:W1:Y:S01]  /*0020*/  LDC R4, c[0x0][0x398] ;  /* 0x0000e600ff047b82 */ /* 0x000e620000000800 */
[----:B------:R-:W2:Y:S01]  /*0030*/  LDCU.64 UR4, c[0x0][0x388] ;  /* 0x00007100ff0477ac */ /* 0x000ea20008000a00 */
[----:B------:R-:W3:Y:S01]  /*0040*/  S2R R3, SR_TID.X ;  /* 0x0000000000037919 */ /* 0x000ee20000002100 */
[----:B------:R-:W4:Y:S01]  /*0050*/  LDCU.64 UR8, c[0x0][0x358] ;  /* 0x00006b00ff0877ac */ /* 0x000f220008000a00 */
[C---:B-1----:R-:W-:Y:S01]  /*0060*/  IMAD R15, R4.reuse, 0x5, RZ ;  /* 0x00000005040f7824 */ /* 0x042fe200078e02ff */
[C---:B------:R-:W-:Y:S01]  /*0070*/  SHF.L.U32 R9, R4.reuse, 0x1, RZ ;  /* 0x0000000104097819 */ /* 0x040fe200000006ff */
[----:B------:R-:W-:-:S02]  /*0080*/  IMAD R11, R4, 0x3, RZ ;  /* 0x00000003040b7824 */ /* 0x000fc400078e02ff */
[----:B------:R-:W-:Y:S01]  /*0090*/  IMAD.SHL.U32 R13, R4, 0x4, RZ ;  /* 0x00000004040d7824 */ /* 0x000fe200078e00ff */
[----:B0-----:R-:W-:-:S05]  /*00a0*/  SHF.L.U32 R0, R2, 0x5, RZ ;  /* 0x0000000502007819 */ /* 0x001fca00000006ff */
[C---:B------:R-:W-:Y:S01]  /*00b0*/  IMAD R5, R0.reuse, R4, RZ ;  /* 0x0000000400057224 */ /* 0x040fe200078e02ff */
[----:B---3--:R-:W-:-:S04]  /*00c0*/  IADD3 R0, PT, PT, R0, R3, RZ ;  /* 0x0000000300007210 */ /* 0x008fc80007ffe0ff */
[----:B------:R-:W-:-:S04]  /*00d0*/  IADD3 R0, P0, PT, R5, R0, RZ ;  /* 0x0000000005007210 */ /* 0x000fc80007f1e0ff */
[----:B------:R-:W-:Y:S02]  /*00e0*/  LEA.HI.X.SX32 R5, R5, RZ, 0x1, P0 ;  /* 0x000000ff05057211 */ /* 0x000fe400000f0eff */
[----:B--2---:R-:W-:-:S04]  /*00f0*/  LEA R16, P0, R0, UR4, 0x2 ;  /* 0x0000000400107c11 */ /* 0x004fc8000f8010ff */
[----:B------:R-:W-:Y:S01]  /*0100*/  LEA.HI.X R17, R0, UR5, R5, 0x2, P0 ;  /* 0x0000000500117c11 */ /* 0x000fe200080f1405 */
[C---:B------:R-:W-:Y:S02]  /*0110*/  IMAD R19, R4.reuse, 0x6, RZ ;  /* 0x0000000604137824 */ /* 0x040fe400078e02ff */
[C---:B------:R-:W-:Y:S02]  /*0120*/  IMAD R21, R4.reuse, 0x7, RZ ;  /* 0x0000000704157824 */ /* 0x040fe400078e02ff */
[C---:B------:R-:W-:Y:S01]  /*0130*/  IMAD R25, R4.reuse, 0x9, RZ ;  /* 0x0000000904197824 */ /* 0x040fe200078e02ff */
[----:B------:R-:W-:Y:S01]  /*0140*/  MOV R0, 0x400 ;  /* 0x0000040000007802 */ /* 0x000fe20000000f00 */
[--C-:B------:R-:W-:Y:S01]  /*0150*/  IMAD.WIDE R14, R15, 0x4, R16.reuse ;  /* 0x000000040f0e7825 */ /* 0x100fe200078e0210 */
[C---:B------:R-:W-:Y:S02]  /*0160*/  SHF.L.U32 R23, R4.reuse, 0x3, RZ ;  /* 0x0000000304177819 */ /* 0x040fe400000006ff */
[C---:B------:R-:W-:Y:S01]  /*0170*/  SHF.L.U32 R33, R4.reuse, 0x4, RZ ;  /* 0x0000000404217819 */ /* 0x040fe200000006ff */
[--C-:B------:R-:W-:Y:S01]  /*0180*/  IMAD.WIDE R10, R11, 0x4, R16.reuse ;  /* 0x000000040b0a7825 */ /* 0x100fe200078e0210 */
[----:B----4-:R-:W2:Y:S03]  /*0190*/  LDG.E R31, desc[UR8][R14.64] ;  /* 0x000000080e1f7981 */ /* 0x010ea6000c1e1900 */
[----:B------:R-:W-:Y:S01]  /*01a0*/  IMAD R29, R4, 0xd, RZ ;  /* 0x0000000d041d7824 */ /* 0x000fe200078e02ff */
[----:B------:R-:W3:Y:S01]  /*01b0*/  LDG.E R37, desc[UR8][R10.64] ;  /* 0x000000080a257981 */ /* 0x000ee2000c1e1900 */
[----:B------:R-:W-:-:S04]  /*01c0*/  IMAD.WIDE R12, R13, 0x4, R16 ;  /* 0x000000040d0c7825 */ /* 0x000fc800078e0210 */
[C---:B------:R-:W-:Y:S01]  /*01d0*/  IMAD R27, R4.reuse, 0xe, RZ ;  /* 0x0000000e041b7824 */ /* 0x040fe200078e02ff */
[----:B------:R0:W4:Y:S01]  /*01e0*/  LDG.E R35, desc[UR8][R12.64] ;  /* 0x000000080c237981 */ /* 0x000122000c1e1900 */
[----:B------:R-:W-:-:S04]  /*01f0*/  IMAD.WIDE R6, R4, 0x4, R16 ;  /* 0x0000000404067825 */ /* 0x000fc800078e0210 */
[----:B------:R-:W-:Y:S01]  /*0200*/  IMAD R30, R4, 0x14, RZ ;  /* 0x00000014041e7824 */ /* 0x000fe200078e02ff */
[----:B------:R1:W5:Y:S01]  /*0210*/  LDG.E R36, desc[UR8][R6.64] ;  /* 0x0000000806247981 */ /* 0x000362000c1e1900 */
[----:B------:R-:W-:-:S04]  /*0220*/  IMAD.WIDE R8, R9, 0x4, R16 ;  /* 0x0000000409087825 */ /* 0x000fc800078e0210 */
[C---:B------:R-:W-:Y:S01]  /*0230*/  IMAD R32, R4.reuse, 0x13, RZ ;  /* 0x0000001304207824 */ /* 0x040fe200078e02ff */
[----:B------:R-:W5:Y:S01]  /*0240*/  LDG.E R34, desc[UR8][R8.64] ;  /* 0x0000000808227981 */ /* 0x000f62000c1e1900 */
[----:B------:R-:W5:Y:S01]  /*0250*/  LDCU.S8 UR4, c[0x0][0x381] ;  /* 0x00007020ff0477ac */ /* 0x000f620008000200 */
[----:B------:R-:W1:Y:S01]  /*0260*/  S2R R5, SR_CgaCtaId ;  /* 0x0000000000057919 */ /* 0x000e620000008800 */
[--C-:B------:R-:W-:Y:S01]  /*0270*/  IMAD.WIDE R18, R19, 0x4, R16.reuse ;  /* 0x0000000413127825 */ /* 0x100fe200078e0210 */
[----:B------:R-:W5:Y:S03]  /*0280*/  LDCU.U8 UR5, c[0x0][0x380] ;  /* 0x00007000ff0577ac */ /* 0x000f660008000000 */
[----:B0-----:R-:W-:Y:S02]  /*0290*/  IMAD R13, R4, 0xb, RZ ;  /* 0x0000000b040d7824 */ /* 0x001fe400078e02ff */
[----:B------:R-:W-:-:S04]  /*02a0*/  IMAD.WIDE R20, R21, 0x4, R16 ;  /* 0x0000000415147825 */ /* 0x000fc800078e0210 */
[--C-:B------:R-:W-:Y:S01]  /*02b0*/  IMAD.WIDE R24, R25, 0x4, R16.reuse ;  /* 0x0000000419187825 */ /* 0x100fe200078e0210 */
[----:B------:R-:W5:Y:S03]  /*02c0*/  LDG.E R6, desc[UR8][R20.64] ;  /* 0x0000000814067981 */ /* 0x000f66000c1e1900 */
[C---:B-1----:R-:W-:Y:S01]  /*02d0*/  IMAD R7, R4.reuse, 0xa, RZ ;  /* 0x0000000a04077824 */ /* 0x042fe200078e02ff */
[----:B------:R0:W5:Y:S01]  /*02e0*/  LDG.E R8, desc[UR8][R24.64] ;  /* 0x0000000818087981 */ /* 0x000162000c1e1900 */
[----:B------:R-:W-:Y:S02]  /*02f0*/  IMAD R11, R4, 0xf, RZ ;  /* 0x0000000f040b7824 */ /* 0x000fe400078e02ff */
[----:B------:R-:W-:-:S04]  /*0300*/  IMAD.WIDE R12, R13, 0x4, R16 ;  /* 0x000000040d0c7825 */ /* 0x000fc800078e0210 */
[--C-:B------:R-:W-:Y:S01]  /*0310*/  IMAD.WIDE R28, R29, 0x4, R16.reuse ;  /* 0x000000041d1c7825 */ /* 0x100fe200078e0210 */
[----:B------:R-:W5:Y:S03]  /*0320*/  LDG.E R10, desc[UR8][R12.64] ;  /* 0x000000080c0a7981 */ /* 0x000f66000c1e1900 */
[----:B------:R-:W-:Y:S01]  /*0330*/  IMAD.WIDE R14, R7, 0x4, R16 ;  /* 0x00000004070e7825 */ /* 0x000fe200078e0210 */
[----:B------:R-:W-:-:S03]  /*0340*/  LEA R0, R5, R0, 0x18 ;  /* 0x0000000005007211 */ /* 0x000fc600078ec0ff */
[--C-:B------:R-:W-:Y:S01]  /*0350*/  IMAD.WIDE R22, R23, 0x4, R16.reuse ;  /* 0x0000000417167825 */ /* 0x100fe200078e0210 */
[----:B------:R1:W5:Y:S03]  /*0360*/  LDG.E R5, desc[UR8][R18.64] ;  /* 0x0000000812057981 */ /* 0x000366000c1e1900 */
[--C-:B0-----:R-:W-:Y:S01]  /*0370*/  IMAD.WIDE R24, R11, 0x4, R16.reuse ;  /* 0x000000040b187825 */ /* 0x101fe200078e0210 */
[----:B------:R0:W5:Y:S03]  /*0380*/  LDG.E R12, desc[UR8][R28.64] ;  /* 0x000000081c0c7981 */ /* 0x000166000c1e1900 */
[--C-:B------:R-:W-:Y:S01]  /*0390*/  IMAD.WIDE R20, R33, 0x4, R16.reuse ;  /* 0x0000000421147825 */ /* 0x100fe200078e0210 */
[----:B------:R-:W5:Y:S03]  /*03a0*/  LDG.E R9, desc[UR8][R14.64] ;  /* 0x000000080e097981 */ /* 0x000f66000c1e1900 */
[----:B-1----:R-:W-:Y:S01]  /*03b0*/  IMAD R19, R4, 0xc, RZ ;  /* 0x0000000c04137824 */ /* 0x002fe200078e02ff */
[----:B------:R1:W5:Y:S01]  /*03c0*/  LDG.E R7, desc[UR8][R22.64] ;  /* 0x0000000816077981 */ /* 0x000362000c1e1900 */
[----:B------:R-:W-:-:S04]  /*03d0*/  IMAD.WIDE R26, R27, 0x4, R16 ;  /* 0x000000041b1a7825 */ /* 0x000fc800078e0210 */
[--C-:B------:R-:W-:Y:S01]  /*03e0*/  IMAD.WIDE R18, R19, 0x4, R16.reuse ;  /* 0x0000000413127825 */ /* 0x100fe200078e0210 */
[----:B------:R1:W5:Y:S03]  /*03f0*/  LDG.E R14, desc[UR8][R24.64] ;  /* 0x00000008180e7981 */ /* 0x000366000c1e1900 */
[C---:B0-----:R-:W-:Y:S01]  /*0400*/  IMAD R29, R4.reuse, 0x15, RZ ;  /* 0x00000015041d7824 */ /* 0x041fe200078e02ff */
[----:B------:R0:W5:Y:S01]  /*0410*/  LDG.E R15, desc[UR8][R20.64] ;  /* 0x00000008140f7981 */ /* 0x000162000c1e1900 */
[C---:B------:R-:W-:Y:S02]  /*0420*/  IMAD R33, R4.reuse, 0x12, RZ ;  /* 0x0000001204217824 */ /* 0x040fe400078e02ff */
[----:B-1----:R-:W-:Y:S01]  /*0430*/  IMAD R23, R4, 0x11, RZ ;  /* 0x0000001104177824 */ /* 0x002fe200078e02ff */
[----:B------:R1:W5:Y:S01]  /*0440*/  LDG.E R11, desc[UR8][R18.64] ;  /* 0x00000008120b7981 */ /* 0x000362000c1e1900 */
[----:B------:R-:W-:-:S03]  /*0450*/  IMAD.WIDE R24, R30, 0x4, R16 ;  /* 0x000000041e187825 */ /* 0x000fc600078e0210 */
[----:B------:R-:W5:Y:S01]  /*0460*/  LDG.E R13, desc[UR8][R26.64] ;  /* 0x000000081a0d7981 */ /* 0x000f62000c1e1900 */
[----:B0-----:R-:W-:Y:S02]  /*0470*/  IMAD R21, R4, 0x16, RZ ;  /* 0x0000001604157824 */ /* 0x001fe400078e02ff */
[----:B------:R-:W-:-:S04]  /*0480*/  IMAD.WIDE R28, R29, 0x4, R16 ;  /* 0x000000041d1c7825 */ /* 0x000fc800078e0210 */
[--C-:B-1----:R-:W-:Y:S01]  /*0490*/  IMAD.WIDE R18, R33, 0x4, R16.reuse ;  /* 0x0000000421127825 */ /* 0x102fe200078e0210 */
[----:B------:R0:W5:Y:S03]  /*04a0*/  LDG.E R27, desc[UR8][R24.64] ;  /* 0x00000008181b7981 */ /* 0x000166000c1e1900 */
[--C-:B------:R-:W-:Y:S01]  /*04b0*/  IMAD.WIDE R22, R23, 0x4, R16.reuse ;  /* 0x0000000417167825 */ /* 0x100fe200078e0210 */
[----:B------:R-:W5:Y:S03]  /*04c0*/  LDG.E R28, desc[UR8][R28.64] ;  /* 0x000000081c1c7981 */ /* 0x000f66000c1e1900 */
[--C-:B------:R-:W-:Y:S02]  /*04d0*/  IMAD.WIDE R32, R32, 0x4, R16.reuse ;  /* 0x0000000420207825 */ /* 0x100fe400078e0210 */
[----:B------:R-:W5:Y:S02]  /*04e0*/  LDG.E R22, desc[UR8][R22.64] ;  /* 0x0000000816167981 */ /* 0x000f64000c1e1900 */
[----:B------:R-:W-:-:S02]  /*04f0*/  IMAD.WIDE R20, R21, 0x4, R16 ;  /* 0x0000000415147825 */ /* 0x000fc400078e0210 */
[----:B------:R1:W5:Y:S02]  /*0500*/  LDG.E R26, desc[UR8][R32.64] ;  /* 0x00000008201a7981 */ /* 0x000364000c1e1900 */
[C---:B0-----:R-:W-:Y:S02]  /*0510*/  IMAD R25, R4.reuse, 0x18, RZ ;  /* 0x0000001804197824 */ /* 0x041fe400078e02ff */
[C---:B------:R-:W-:Y:S01]  /*0520*/  IMAD R30, R4.reuse, 0x17, RZ ;  /* 0x00000017041e7824 */ /* 0x040fe200078e02ff */
[----:B------:R0:W5:Y:S04]  /*0530*/  LDG.E R29, desc[UR8][R20.64] ;  /* 0x00000008141d7981 */ /* 0x000168000c1e1900 */
[----:B------:R0:W5:Y:S01]  /*0540*/  LDG.E R23, desc[UR8][R18.64] ;  /* 0x0000000812177981 */ /* 0x000162000c1e1900 */
[----:B-1----:R-:W-:-:S02]  /*0550*/  IMAD R32, R4, 0x19, RZ ;  /* 0x0000001904207824 */ /* 0x002fc400078e02ff */
[----:B0-----:R-:W-:-:S04]  /*0560*/  IMAD.WIDE R20, R25, 0x4, R16 ;  /* 0x0000000419147825 */ /* 0x001fc800078e0210 */
[--C-:B------:R-:W-:Y:S01]  /*0570*/  IMAD.WIDE R18, R30, 0x4, R16.reuse ;  /* 0x000000041e127825 */ /* 0x100fe200078e0210 */
[----:B------:R0:W5:Y:S03]  /*0580*/  LDG.E R33, desc[UR8][R20.64] ;  /* 0x0000000814217981 */ /* 0x000166000c1e1900 */
[----:B------:R-:W-:Y:S01]  /*0590*/  IMAD.WIDE R24, R32, 0x4, R16 ;  /* 0x0000000420187825 */ /* 0x000fe200078e0210 */
[----:B------:R-:W-:Y:S01]  /*05a0*/  LEA R32, R3, R0, 0x2 ;  /* 0x0000000003207211 */ /* 0x000fe200078e10ff */
[----:B------:R1:W5:Y:S04]  /*05b0*/  LDG.E R30, desc[UR8][R18.64] ;  /* 0x00000008121e7981 */ /* 0x000368000c1e1900 */
[----:B------:R-:W5:Y:S01]  /*05c0*/  LDG.E R25, desc[UR8][R24.64] ;  /* 0x0000000818197981 */ /* 0x000f62000c1e1900 */
[----:B0-----:R-:W-:-:S02]  /*05d0*/  IMAD R21, R4, 0x1a, RZ ;  /* 0x0000001a04157824 */ /* 0x001fc400078e02ff */
[----:B-1----:R-:W-:Y:S02]  /*05e0*/  IMAD R19, R4, 0x1b, RZ ;  /* 0x0000001b04137824 */ /* 0x002fe400078e02ff */
[----:B------:R-:W-:-:S04]  /*05f0*/  IMAD.WIDE R20, R21, 0x4, R16 ;  /* 0x0000000415147825 */ /* 0x000fc800078e0210 */
[----:B------:R-:W-:Y:S01]  /*0600*/  IMAD.WIDE R18, R19, 0x4, R16 ;  /* 0x0000000413127825 */ /* 0x000fe200078e0210 */
[----:B------:R0:W5:Y:S04]  /*0610*/  LDG.E R24, desc[UR8][R20.64] ;  /* 0x0000000814187981 */ /* 0x000168000c1e1900 */
[----:B--2---:R1:W-:Y:S04]  /*0620*/  STS [R32+0x280], R31 ;  /* 0x0002801f20007388 */ /* 0x0043e80000000800 */
[----:B---3--:R2:W-:Y:S01]  /*0630*/  STS [R32+0x180], R37 ;  /* 0x0001802520007388 */ /* 0x0085e20000000800 */
[----:B-1----:R-:W-:-:S02]  /*0640*/  IMAD R31, R4, 0x1c, RZ ;  /* 0x0000001c041f7824 */ /* 0x002fc400078e02ff */
[C---:B--2---:R-:W-:Y:S02]  /*0650*/  IMAD R37, R4.reuse, 0x1d, RZ ;  /* 0x0000001d04257824 */ /* 0x044fe400078e02ff */
[----:B0-----:R-:W-:Y:S01]  /*0660*/  IMAD.WIDE R20, R31, 0x4, R16 ;  /* 0x000000041f147825 */ /* 0x001fe200078e0210 */
[----:B----4-:R0:W-:Y:S04]  /*0670*/  STS [R32+0x200], R35 ;  /* 0x0002002320007388 */ /* 0x0101e80000000800 */
[----:B------:R1:W2:Y:S04]  /*0680*/  LDG.E R31, desc[UR8][R18.64] ;  /* 0x00000008121f7981 */ /* 0x0002a8000c1e1900 */
[----:B-----5:R3:W-:Y:S01]  /*0690*/  STS [R32+0x80], R36 ;  /* 0x0000802420007388 */ /* 0x0207e20000000800 */
[----:B0-----:R-:W-:-:S03]  /*06a0*/  IMAD R35, R4, 0x1f, RZ ;  /* 0x0000001f04237824 */ /* 0x001fc600078e02ff */
[----:B------:R0:W-:Y:S01]  /*06b0*/  STS [R32+0x100], R34 ;  /* 0x0001002220007388 */ /* 0x0001e20000000800 */
[----:B-1----:R-:W-:-:S03]  /*06c0*/  IMAD.WIDE R18, R37, 0x4, R16 ;  /* 0x0000000425127825 */ /* 0x002fc600078e0210 */
[----:B------:R-:W4:Y:S01]  /*06d0*/  LDG.E R21, desc[UR8][R20.64] ;  /* 0x0000000814157981 */ /* 0x000f22000c1e1900 */
[----:B------:R-:W-:-:S03]  /*06e0*/  IMAD R37, R4, 0x1e, RZ ;  /* 0x0000001e04257824 */ /* 0x000fc600078e02ff */
[----:B------:R-:W5:Y:S01]  /*06f0*/  LDG.E R4, desc[UR8][R18.64] ;  /* 0x0000000812047981 */ /* 0x000f62000c1e1900 */
[----:B---3--:R-:W-:-:S04]  /*0700*/  IMAD.WIDE R36, R37, 0x4, R16 ;  /* 0x0000000425247825 */ /* 0x008fc800078e0210 */
[----:B0-----:R-:W-:Y:S02]  /*0710*/  IMAD.WIDE R34, R35, 0x4, R16 ;  /* 0x0000000423227825 */ /* 0x001fe400078e0210 */
[----:B------:R-:W3:Y:S04]  /*0720*/  LDG.E R17, desc[UR8][R16.64] ;  /* 0x0000000810117981 */ /* 0x000ee8000c1e1900 */
[----:B------:R-:W3:Y:S04]  /*0730*/  LDG.E R37, desc[UR8][R36.64] ;  /* 0x0000000824257981 */ /* 0x000ee8000c1e1900 */
[----:B------:R-:W3:Y:S01]  /*0740*/  LDG.E R35, desc[UR8][R34.64] ;  /* 0x0000000822237981 */ /* 0x000ee2000c1e1900 */
[----:B------:R-:W-:-:S04]  /*0750*/  UPRMT UR4, UR4, 0x7710, URZ ;  /* 0x0000771004047896 */ /* 0x000fc800080000ff */
[----:B------:R-:W-:Y:S01]  /*0760*/  ULOP3.LUT UR4, UR4, 0xffdf, URZ, 0xc0, !UPT ;  /* 0x0000ffdf04047892 */ /* 0x000fe2000f8ec0ff */
[----:B------:R-:W-:Y:S03]  /*0770*/  STS [R32+0x380], R6 ;  /* 0x0003800620007388 */ /* 0x000fe60000000800 */
[----:B------:R-:W-:Y:S01]  /*0780*/  UPRMT UR6, UR4, 0x9910, URZ ;  /* 0x0000991004067896 */ /* 0x000fe200080000ff */
[----:B------:R0:W-:Y:S04]  /*0790*/  STS [R32+0x300], R5 ;  /* 0x0003000520007388 */ /* 0x0001e80000000800 */
        /* <DEDUP_REMOVED lines=14> */
[----:B------:R1:W-:Y:S01]  /*0880*/  STS [R32+0x900], R23 ;  /* 0x0009001720007388 */ /* 0x0003e20000000800 */
[----:B------:R-:W-:-:S03]  /*0890*/  UPRMT UR4, UR5, 0x8880, URZ ;  /* 0x0000888005047896 */ /* 0x000fc600080000ff */
[----:B------:R1:W-:Y:S04]  /*08a0*/  STS [R32+0xc00], R33 ;  /* 0x000c002120007388 */ /* 0x0003e80000000800 */
[----:B------:R1:W-:Y:S04]  /*08b0*/  STS [R32+0xb80], R30 ;  /* 0x000b801e20007388 */ /* 0x0003e80000000800 */
[----:B------:R1:W-:Y:S01]  /*08c0*/  STS [R32+0xc80], R25 ;  /* 0x000c801920007388 */ /* 0x0003e20000000800 */
[----:B------:R-:W-:Y:S02]  /*08d0*/  UMOV UR5, UR6 ;  /* 0x0000000600057c82 */ /* 0x000fe40008000000 */
[----:B------:R-:W-:Y:S01]  /*08e0*/  UISETP.NE.AND UP0, UPT, UR5, 0x55, UPT ;  /* 0x000000550500788c */ /* 0x000fe2000bf05270 */
[----:B------:R1:W-:Y:S01]  /*08f0*/  STS [R32+0xd00], R24 ;  /* 0x000d001820007388 */ /* 0x0003e20000000800 */
[----:B0-----:R-:W-:Y:S01]  /*0900*/  IMAD.MOV.U32 R5, RZ, RZ, 0x3f800000 ;  /* 0x3f800000ff057424 */ /* 0x001fe200078e00ff */
[----:B------:R-:W-:Y:S01]  /*0910*/  LEA R6, R3, R32, 0x7 ;  /* 0x0000002003067211 */ /* 0x000fe200078e38ff */
[----:B------:R-:W-:Y:S01]  /*0920*/  UPRMT UR4, UR4, 0x7710, URZ ;  /* 0x0000771004047896 */ /* 0x000fe200080000ff */
[----:B--2---:R1:W-:Y:S04]  /*0930*/  STS [R32+0xd80], R31 ;  /* 0x000d801f20007388 */ /* 0x0043e80000000800 */
[----:B----4-:R1:W-:Y:S04]  /*0940*/  STS [R32+0xe00], R21 ;  /* 0x000e001520007388 */ /* 0x0103e80000000800 */
[----:B-----5:R1:W-:Y:S04]  /*0950*/  STS [R32+0xe80], R4 ;  /* 0x000e800420007388 */ /* 0x0203e80000000800 */
[----:B---3--:R1:W-:Y:S04]  /*0960*/  STS [R32], R17 ;  /* 0x0000001120007388 */ /* 0x0083e80000000800 */
[----:B------:R1:W-:Y:S04]  /*0970*/  STS [R32+0xf00], R37 ;  /* 0x000f002520007388 */ /* 0x0003e80000000800 */
[----:B------:R1:W-:Y:S01]  /*0980*/  STS [R32+0xf80], R35 ;  /* 0x000f802320007388 */ /* 0x0003e20000000800 */
[----:B------:R-:W-:Y:S06]  /*0990*/  BAR.SYNC.DEFER_BLOCKING 0x0 ;  /* 0x0000000000007b1d */ /* 0x000fec0000010000 */
[----:B------:R-:W-:Y:S05]  /*09a0*/  BRA.U !UP0, `(.L_x_0) ;  /* 0x00000001083c7547 */ /* 0x000fea000b800000 */
[----:B-1----:R-:W0:Y:S01]  /*09b0*/  LDS R4, [R6] ;  /* 0x0000000006047984 */ /* 0x002e220000000800 */
[----:B------:R-:W-:Y:S01]  /*09c0*/  BSSY.RECONVERGENT B0, `(.L_x_0) ;  /* 0x000000d000007945 */ /* 0x000fe20003800200 */
[----:B0-----:R-:W-:-:S04]  /*09d0*/  IADD3 R5, PT, PT, R4, 0x1800000, RZ ;  /* 0x0180000004057810 */ /* 0x001fc80007ffe0ff */
[----:B------:R-:W-:-:S04]  /*09e0*/  LOP3.LUT R5, R5, 0x7f800000, RZ, 0xc0, !PT ;  /* 0x7f80000005057812 */ /* 0x000fc800078ec0ff */
[----:B------:R-:W-:-:S13]  /*09f0*/  ISETP.GT.U32.AND P0, PT, R5, 0x1ffffff, PT ;  /* 0x01ffffff0500780c */ /* 0x000fda0003f04070 */
[----:B------:R-:W-:Y:S05]  /*0a00*/  @P0 BRA `(.L_x_1) ;  /* 0x0000000000100947 */ /* 0x000fea0003800000 */
[----:B------:R-:W-:-:S07]  /*0a10*/  MOV R8, 0xa30 ;  /* 0x00000a3000087802 */ /* 0x000fce0000000f00 */
[----:B------:R-:W-:Y:S05]  /*0a20*/  CALL.REL.NOINC `($__internal_0_$__cuda_sm20_rcp_rn_f32_slowpath) ;  /* 0x0000001c00187944 */ /* 0x000fea0003c00000 */
[----:B------:R-:W-:Y:S01]  /*0a30*/  MOV R5, R7 ;  /* 0x0000000700057202 */ /* 0x000fe20000000f00 */
[----:B------:R-:W-:Y:S06]  /*0a40*/  BRA `(.L_x_2) ;  /* 0x0000000000107947 */ /* 0x000fec0003800000 */
.L_x_1:
[----:B------:R-:W0:Y:S02]  /*0a50*/  MUFU.RCP R5, R4 ;  /* 0x0000000400057308 */ /* 0x000e240000001000 */
[----:B0-----:R-:W-:-:S04]  /*0a60*/  FFMA R7, R4, R5, -1 ;  /* 0xbf80000004077423 */ /* 0x001fc80000000005 */
[----:B------:R-:W-:-:S04]  /*0a70*/  FADD.FTZ R8, -R7, -RZ ;  /* 0x800000ff07087221 */ /* 0x000fc80000010100 */
[----:B------:R-:W-:-:S07]  /*0a80*/  FFMA R5, R5, R8, R5 ;  /* 0x0000000805057223 */ /* 0x000fce0000000005 */
.L_x_2:
[----:B------:R-:W-:Y:S05]  /*0a90*/  BSYNC.RECONVERGENT B0 ;  /* 0x0000000000007941 */ /* 0x000fea0003800200 */
.L_x_0:
[----:B------:R0:W-:Y:S01]  /*0aa0*/  STS [R6], R5 ;  /* 0x0000000506007388 */ /* 0x0001e20000000800 */
[----:B------:R-:W-:-:S04]  /*0ab0*/  ULOP3.LUT UR4, UR4, 0xffdf, URZ, 0xc0, !UPT ;  /* 0x0000ffdf04047892 */ /* 0x000fc8000f8ec0ff */
[----:B------:R-:W-:-:S04]  /*0ac0*/  UPRMT UR4, UR4, 0x9910, URZ ;  /* 0x0000991004047896 */ /* 0x000fc800080000ff */
[----:B------:R-:W-:-:S09]  /*0ad0*/  UISETP.NE.AND UP0, UPT, UR4, 0x4c, UPT ;  /* 0x0000004c0400788c */ /* 0x000fd2000bf05270 */
[----:B0-----:R-:W-:Y:S05]  /*0ae0*/  BRA.U !UP0, `(.L_x_3) ;  /* 0x0000000d08547547 */ /* 0x001fea000b800000 */
[----:B------:R-:W0:Y:S01]  /*0af0*/  S2UR UR6, SR_CgaCtaId ;  /* 0x00000000000679c3 */ /* 0x000e220000008800 */
[----:B------:R-:W-:Y:S01]  /*0b00*/  UMOV UR5, 0x400 ;  /* 0x0000040000057882 */ /* 0x000fe20000000000 */
[C---:B-1----:R-:W-:Y:S01]  /*0b10*/  VIADD R10, R3.reuse, 0x3 ;  /* 0x00000003030a7836 */ /* 0x042fe20000000000 */
[----:B------:R-:W-:Y:S01]  /*0b20*/  UIADD3 UR4, UPT, UPT, UR5, 0x1000, URZ ;  /* 0x0000100005047890 */ /* 0x000fe2000fffe0ff */
[C---:B------:R-:W-:Y:S01]  /*0b30*/  IADD3 R11, PT, PT, R3.reuse, 0x4, RZ ;  /* 0x00000004030b7810 */ /* 0x040fe20007ffe0ff */
[C---:B------:R-:W-:Y:S01]  /*0b40*/  VIADD R14, R3.reuse, 0x7 ;  /* 0x00000007030e7836 */ /* 0x040fe20000000000 */
        /* <DEDUP_REMOVED lines=10> */
[----:B------:R-:W-:-:S02]  /*0bf0*/  IADD3 R19, PT, PT, R3, 0xe, RZ ;  /* 0x0000000e03137810 */ /* 0x000fc40007ffe0ff */
[C---:B------:R-:W-:Y:S02]  /*0c00*/  IADD3 R20, PT, PT, R3.reuse, 0xf, RZ ;  /* 0x0000000f03147810 */ /* 0x040fe40007ffe0ff */
[C---:B------:R-:W-:Y:S02]  /*0c10*/  IADD3 R21, PT, PT, R3.reuse, 0x10, RZ ;  /* 0x0000001003157810 */ /* 0x040fe40007ffe0ff */
[C---:B------:R-:W-:Y:S01]  /*0c20*/  IADD3 R23, PT, PT, R3.reuse, 0x12, RZ ;  /* 0x0000001203177810 */ /* 0x040fe20007ffe0ff */
[----:B0-----:R-:W-:Y:S01]  /*0c30*/  ULEA UR4, UR6, UR4, 0x18 ;  /* 0x0000000406047291 */ /* 0x001fe2000f8ec0ff */
[C---:B------:R-:W-:Y:S01]  /*0c40*/  IADD3 R24, PT, PT, R3.reuse, 0x13, RZ ;  /* 0x0000001303187810 */ /* 0x040fe20007ffe0ff */
[----:B------:R-:W-:Y:S01]  /*0c50*/  ULEA UR5, UR6, UR5, 0x18 ;  /* 0x0000000506057291 */ /* 0x000fe2000f8ec0ff */
[C---:B------:R-:W-:Y:S02]  /*0c60*/  IADD3 R25, PT, PT, R3.reuse, 0x14, RZ ;  /* 0x0000001403197810 */ /* 0x040fe40007ffe0ff */
[----:B------:R-:W-:-:S02]  /*0c70*/  IADD3 R27, PT, PT, R3, 0x16, RZ ;  /* 0x00000016031b7810 */ /* 0x000fc40007ffe0ff */
[C---:B------:R-:W-:Y:S02]  /*0c80*/  IADD3 R28, PT, PT, R3.reuse, 0x17, RZ ;  /* 0x00000017031c7810 */ /* 0x040fe40007ffe0ff */
[C---:B------:R-:W-:Y:S02]  /*0c90*/  IADD3 R29, PT, PT, R3.reuse, 0x18, RZ ;  /* 0x00000018031d7810 */ /* 0x040fe40007ffe0ff */
[C---:B------:R-:W-:Y:S02]  /*0ca0*/  IADD3 R31, PT, PT, R3.reuse, 0x1b, RZ ;  /* 0x0000001b031f7810 */ /* 0x040fe40007ffe0ff */
[C---:B------:R-:W-:Y:S02]  /*0cb0*/  IADD3 R33, PT, PT, R3.reuse, 0x1c, RZ ;  /* 0x0000001c03217810 */ /* 0x040fe40007ffe0ff */
[C---:B------:R-:W-:Y:S02]  /*0cc0*/  IADD3 R34, PT, PT, R3.reuse, 0x1d, RZ ;  /* 0x0000001d03227810 */ /* 0x040fe40007ffe0ff */
[----:B------:R-:W-:Y:S01]  /*0cd0*/  LEA R5, R3, UR4, 0x2 ;  /* 0x0000000403057c11 */ /* 0x000fe2000f8e10ff */
[----:B------:R-:W-:-:S06]  /*0ce0*/  UMOV UR4, URZ ;  /* 0x000000ff00047c82 */ /* 0x000fcc0008000000 */
.L_x_6:
[----:B-1----:R-:W-:Y:S01]  /*0cf0*/  MOV R7, UR4 ;  /* 0x0000000400077c02 */ /* 0x002fe20008000f00 */
[----:B------:R-:W-:Y:S01]  /*0d00*/  BSSY.RECONVERGENT B0, `(.L_x_4) ;  /* 0x00000a4000007945 */ /* 0x000fe20003800200 */
[----:B------:R-:W-:Y:S02]  /*0d10*/  ISETP.GE.U32.AND P0, PT, R3, UR4, PT ;  /* 0x0000000403007c0c */ /* 0x000fe4000bf06070 */
[----:B------:R-:W-:Y:S01]  /*0d20*/  LEA R4, R7, R32, 0x7 ;  /* 0x0000002007047211 */ /* 0x000fe200078e38ff */
[----:B------:R-:W-:-:S04]  /*0d30*/  HFMA2 R7, -RZ, RZ, 0, 0 ;  /* 0x00000000ff077431 */ /* 0x000fc800000001ff */
[----:B0-----:R-:W0:Y:S04]  /*0d40*/  LDS R0, [R4] ;  /* 0x0000000004007984 */ /* 0x001e280000000800 */
[----:B0-----:R0:W-:Y:S02]  /*0d50*/  STS [R5], R0 ;  /* 0x0000000005007388 */ /* 0x0011e40000000800 */
[----:B------:R-:W-:Y:S05]  /*0d60*/  @P0 BRA `(.L_x_5) ;  /* 0x0000000800740947 */ /* 0x000fea0003800000 */
[C---:B------:R-:W-:Y:S01]  /*0d70*/  IMAD R6, R3.reuse, 0x80, R32 ;  /* 0x0000008003067824 */ /* 0x040fe200078e0220 */
[----:B------:R-:W-:-:S04]  /*0d80*/  IADD3 R8, PT, PT, R3, 0x1, RZ ;  /* 0x0000000103087810 */ /* 0x000fc80007ffe0ff */
[----:B------:R-:W1:Y:S01]  /*0d90*/  LDS R7, [R6] ;  /* 0x0000000006077984 */ /* 0x000e620000000800 */
[----:B------:R-:W-:Y:S01]  /*0da0*/  ISETP.NE.AND P0, PT, R8, UR4, PT ;  /* 0x0000000408007c0c */ /* 0x000fe2000bf05270 */
[----:B-1----:R-:W-:-:S12]  /*0db0*/  FFMA R7, R0, R7, RZ ;  /* 0x0000000700077223 */ /* 0x002fd800000000ff */
[----:B------:R-:W-:Y:S05]  /*0dc0*/  @!P0 BRA `(.L_x_5) ;  /* 0x00000008005c8947 */ /* 0x000fea0003800000 */
[----:B------:R-:W-:Y:S04]  /*0dd0*/  LDS R8, [R6+0x80] ;  /* 0x0000800006087984 */ /* 0x000fe80000000800 */
[----:B------:R-:W1:Y:S02]  /*0de0*/  LDS R9, [R5+0x4] ;  /* 0x0000040005097984 */ /* 0x000e640000000800 */
[----:B-1----:R-:W-:Y:S01]  /*0df0*/  FFMA R7, R8, R9, R7 ;  /* 0x0000000908077223 */ /* 0x002fe20000000007 */
[----:B------:R-:W-:-:S04]  /*0e00*/  IADD3 R8, PT, PT, R3, 0x2, RZ ;  /* 0x0000000203087810 */ /* 0x000fc80007ffe0ff */
[----:B------:R-:W-:-:S13]  /*0e10*/  ISETP.NE.AND P0, PT, R8, UR4, PT ;  /* 0x0000000408007c0c */ /* 0x000fda000bf05270 */
[----:B------:R-:W-:Y:S05]  /*0e20*/  @!P0 BRA `(.L_x_5) ;  /* 0x0000000800448947 */ /* 0x000fea0003800000 */
[----:B------:R-:W-:Y:S01]  /*0e30*/  LDS R8, [R6+0x100] ;  /* 0x0001000006087984 */ /* 0x000fe20000000800 */
[----:B------:R-:W-:-:S03]  /*0e40*/  ISETP.NE.AND P0, PT, R10, UR4, PT ;  /* 0x000000040a007c0c */ /* 0x000fc6000bf05270 */
[----:B------:R-:W1:Y:S02]  /*0e50*/  LDS R9, [R5+0x8] ;  /* 0x0000080005097984 */ /* 0x000e640000000800 */
[----:B-1----:R-:W-:-:S08]  /*0e60*/  FFMA R7, R8, R9, R7 ;  /* 0x0000000908077223 */ /* 0x002fd00000000007 */
        /* <DEDUP_REMOVED lines=26> */
[----:B------:R-:W-:Y:S04]  /*1010*/  LDS R8, [R6+0x400] ;  /* 0x0004000006087984 */ /* 0x000fe80000000800 */
[----:B------:R-:W1:Y:S02]  /*1020*/  LDS R9, [R5+0x20] ;  /* 0x0000200005097984 */ /* 0x000e640000000800 */
[----:B-1----:R-:W-:Y:S01]  /*1030*/  FFMA R7, R8, R9, R7 ;  /* 0x0000000908077223 */ /* 0x002fe20000000007 */
[----:B------:R-:W-:-:S04]  /*1040*/  IADD3 R8, PT, PT, R3, 0x9, RZ ;  /* 0x0000000903087810 */ /* 0x000fc80007ffe0ff */
[----:B------:R-:W-:-:S13]  /*1050*/  ISETP.NE.AND P0, PT, R8, UR4, PT ;  /* 0x0000000408007c0c */ /* 0x000fda000bf05270 */
[----:B------:R-:W-:Y:S05]  /*1060*/  @!P0 BRA `(.L_x_5) ;  /* 0x0000000400b48947 */ /* 0x000fea0003800000 */
[----:B------:R-:W-:Y:S04]  /*1070*/  LDS R8, [R6+0x480] ;  /* 0x0004800006087984 */ /* 0x000fe80000000800 */
[----:B------:R-:W1:Y:S02]  /*1080*/  LDS R9, [R5+0x24] ;  /* 0x0000240005097984 */ /* 0x000e640000000800 */
[----:B-1----:R-:W-:Y:S01]  /*1090*/  FFMA R7, R8, R9, R7 ;  /* 0x0000000908077223 */ /* 0x002fe20000000007 */
[----:B------:R-:W-:-:S05]  /*10a0*/  VIADD R8, R3, 0xa ;  /* 0x0000000a03087836 */ /* 0x000fca0000000000 */
        /* <DEDUP_REMOVED lines=102> */
[----:B------:R-:W-:Y:S04]  /*1710*/  @P0 LDS R8, [R6+0xf00] ;  /* 0x000f000006080984 */ /* 0x000fe80000000800 */
[----:B------:R-:W1:Y:S02]  /*1720*/  @P0 LDS R9, [R5+0x78] ;  /* 0x0000780005090984 */ /* 0x000e640000000800 */
[----:B-1----:R-:W-:-:S07]  /*1730*/  @P0 FFMA R7, R8, R9, R7 ;  /* 0x0000000908070223 */ /* 0x002fce0000000007 */
.L_x_5:
[----:B------:R-:W-:Y:S05]  /*1740*/  BSYNC.RECONVERGENT B0 ;  /* 0x0000000000007941 */ /* 0x000fea0003800200 */
.L_x_4:
[----:B------:R-:W-:Y:S02]  /*1750*/  UIMAD UR6, UR4, 0x84, UR5 ;  /* 0x00000084040678a4 */ /* 0x000fe4000f8e0205 */
[----:B------:R-:W-:-:S04]  /*1760*/  ISETP.NE.AND P0, PT, R3, UR4, PT ;  /* 0x0000000403007c0c */ /* 0x000fc8000bf05270 */
[----:B------:R-:W-:Y:S02]  /*1770*/  FSEL R6, RZ, 1, !P0 ;  /* 0x3f800000ff067808 */ /* 0x000fe40004000000 */
[----:B------:R-:W-:Y:S01]  /*1780*/  ISETP.NE.AND P0, PT, R3, UR4, PT ;  /* 0x0000000403007c0c */ /* 0x000fe2000bf05270 */
[----:B------:R-:W-:Y:S01]  /*1790*/  UIADD3 UR4, UPT, UPT, UR4, 0x1, URZ ;  /* 0x0000000104047890 */ /* 0x000fe2000fffe0ff */
[----:B------:R-:W1:Y:S01]  /*17a0*/  LDS R9, [UR6] ;  /* 0x00000006ff097984 */ /* 0x000e620008000800 */
[----:B------:R-:W-:Y:S01]  /*17b0*/  FMUL R6, R6, R7 ;  /* 0x0000000706067220 */ /* 0x000fe20000400000 */
[----:B------:R-:W-:Y:S01]  /*17c0*/  FSEL R7, RZ, 1, P0 ;  /* 0x3f800000ff077808 */ /* 0x000fe20000000000 */
[----:B------:R-:W-:Y:S02]  /*17d0*/  UISETP.NE.AND UP0, UPT, UR4, 0x20, UPT ;  /* 0x000000200400788c */ /* 0x000fe4000bf05270 */
[----:B-1----:R-:W-:-:S04]  /*17e0*/  FMUL R9, R6, R9 ;  /* 0x0000000906097220 */ /* 0x002fc80000400000 */
[----:B------:R-:W-:-:S05]  /*17f0*/  FFMA R7, R0, R7, -R9 ;  /* 0x0000000700077223 */ /* 0x000fca0000000809 */
[----:B------:R1:W-:Y:S01]  /*1800*/  STS [R4], R7 ;  /* 0x0000000704007388 */ /* 0x0003e20000000800 */
[----:B------:R-:W-:Y:S06]  /*1810*/  BAR.SYNC.DEFER_BLOCKING 0x0 ;  /* 0x0000000000007b1d */ /* 0x000fec0000010000 */
[----:B------:R-:W-:Y:S05]  /*1820*/  BRA.U UP0, `(.L_x_6) ;  /* 0xfffffff500307547 */ /* 0x000fea000b83ffff */
[----:B------:R-:W-:Y:S05]  /*1830*/  BRA `(.L_x_7) ;  /* 0x0000000800787947 */ /* 0x000fea0003800000 */
.L_x_3:
[----:B------:R-:W0:Y:S01]  /*1840*/  S2R R5, SR_CgaCtaId ;  /* 0x0000000000057919 */ /* 0x000e220000008800 */
[C---:B------:R-:W-:Y:S01]  /*1850*/  ISETP.GT.U32.AND P0, PT, R3.reuse, 0x1e, PT ;  /* 0x0000001e0300780c */ /* 0x040fe20003f04070 */
[----:B------:R-:W-:Y:S01]  /*1860*/  UMOV UR4, URZ ;  /* 0x000000ff00047c82 */ /* 0x000fe20008000000 */
[----:B-1----:R-:W-:Y:S02]  /*1870*/  MOV R4, 0x400 ;  /* 0x0000040000047802 */ /* 0x002fe40000000f00 */
[C---:B------:R-:W-:Y:S02]  /*1880*/  IADD3 R7, PT, PT, R3.reuse, 0x2, RZ ;  /* 0x0000000203077810 */ /* 0x040fe40007ffe0ff */
[----:B------:R-:W-:Y:S02]  /*1890*/  IADD3 R6, PT, PT, R4, 0x1000, RZ ;  /* 0x0000100004067810 */ /* 0x000fe40007ffe0ff */
[C---:B------:R-:W-:Y:S02]  /*18a0*/  IADD3 R4, PT, PT, R3.reuse, -0x1e, RZ ;  /* 0xffffffe203047810 */ /* 0x040fe40007ffe0ff */
[----:B------:R-:W-:-:S02]  /*18b0*/  LOP3.LUT R8, R3, 0x2, RZ, 0x3c, !PT ;  /* 0x0000000203087812 */ /* 0x000fc400078e3cff */
[----:B------:R-:W-:Y:S01]  /*18c0*/  MOV R10, 0x1e ;  /* 0x0000001e000a7802 */ /* 0x000fe20000000f00 */
[----:B------:R1:W-:Y:S01]  /*18d0*/  @!P0 STS [R32+0xf80], RZ ;  /* 0x000f80ff20008388 */ /* 0x0003e20000000800 */
[----:B------:R-:W-:Y:S02]  /*18e0*/  PRMT R9, RZ, 0x7610, R9 ;  /* 0x00007610ff097816 */ /* 0x000fe40000000009 */
[----:B------:R-:W-:Y:S02]  /*18f0*/  PRMT R12, RZ, 0x7610, R12 ;  /* 0x00007610ff0c7816 */ /* 0x000fe4000000000c */
[----:B0-----:R-:W-:Y:S01]  /*1900*/  LEA R6, R5, R6, 0x18 ;  /* 0x0000000605067211 */ /* 0x001fe200078ec0ff */
[----:B------:R-:W-:-:S03]  /*1910*/  VIADD R5, R3, 0xffffffe1 ;  /* 0xffffffe103057836 */ /* 0x000fc60000000000 */
[----:B-1----:R-:W-:-:S07]  /*1920*/  LEA R11, R3, R6, 0x2 ;  /* 0x00000006030b7211 */ /* 0x002fce00078e10ff */
.L_x_17:
[----:B0-----:R-:W-:Y:S01]  /*1930*/  IMAD R13, R10, 0x80, R32 ;  /* 0x000000800a0d7824 */ /* 0x001fe200078e0220 */
[----:B------:R-:W-:Y:S01]  /*1940*/  ISETP.GT.AND P0, PT, R3, R10, PT ;  /* 0x0000000a0300720c */ /* 0x000fe20003f04270 */
[----:B------:R-:W-:Y:S01]  /*1950*/  BSSY.RECONVERGENT B0, `(.L_x_8) ;  /* 0x000007a000007945 */ /* 0x000fe20003800200 */
[----:B------:R-:W-:Y:S02]  /*1960*/  HFMA2 R26, -RZ, RZ, 0, 0 ;  /* 0x00000000ff1a7431 */ /* 0x000fe400000001ff */
[----:B------:R-:W0:Y:S04]  /*1970*/  LDS R14, [R13] ;  /* 0x000000000d0e7984 */ /* 0x000e280000000800 */
[----:B0-----:R0:W-:Y:S05]  /*1980*/  STS [R11], R14 ;  /* 0x0000000e0b007388 */ /* 0x0011ea0000000800 */
[----:B------:R-:W-:Y:S05]  /*1990*/  @!P0 BRA `(.L_x_9) ;  /* 0x0000000400d48947 */ /* 0x000fea0003800000 */
[----:B------:R-:W-:Y:S01]  /*19a0*/  IADD3 R15, PT, PT, R5, UR4, RZ ;  /* 0x00000004050f7c10 */ /* 0x000fe2000fffe0ff */
[----:B------:R-:W-:Y:S01]  /*19b0*/  BSSY.RECONVERGENT B1, `(.L_x_10) ;  /* 0x0000033000017945 */ /* 0x000fe20003800200 */
[----:B------:R-:W-:Y:S01]  /*19c0*/  ISETP.GT.U32.AND P1, PT, R3, R10, PT ;  /* 0x0000000a0300720c */ /* 0x000fe20003f24070 */
[----:B------:R-:W-:Y:S01]  /*19d0*/  IMAD.MOV.U32 R16, RZ, RZ, RZ ;  /* 0x000000ffff107224 */ /* 0x000fe200078e00ff */
[----:B------:R-:W-:Y:S02]  /*19e0*/  ISETP.GE.U32.AND P2, PT, R15, 0x7, PT ;  /* 0x000000070f00780c */ /* 0x000fe40003f46070 */
[----:B------:R-:W-:Y:S02]  /*19f0*/  LOP3.LUT P0, RZ, R4, 0x7, RZ, 0xc0, !PT ;  /* 0x0000000704ff7812 */ /* 0x000fe4000780c0ff */
[----:B------:R-:W-:Y:S02]  /*1a00*/  MOV R26, RZ ;  /* 0x000000ff001a7202 */ /* 0x000fe40000000f00 */
[----:B------:R-:W-:-:S07]  /*1a10*/  FSEL R17, RZ, 1, !P1 ;  /* 0x3f800000ff117808 */ /* 0x000fce0004800000 */
[----:B------:R-:W-:Y:S05]  /*1a20*/  @!P2 BRA `(.L_x_11) ;  /* 0x0000000000aca947 */ /* 0x000fea0003800000 */
[----:B------:R-:W-:Y:S02]  /*1a30*/  LEA R19, R10, R6, 0x2 ;  /* 0x000000060a137211 */ /* 0x000fe400078e10ff */
[----:B------:R-:W-:Y:S02]  /*1a40*/  LOP3.LUT R16, R4, 0xfffffff8, RZ, 0xc0, !PT ;  /* 0xfffffff804107812 */ /* 0x000fe400078ec0ff */
[----:B------:R-:W-:Y:S01]  /*1a50*/  IADD3 R18, PT, PT, R13, 0x200, RZ ;  /* 0x000002000d127810 */ /* 0x000fe20007ffe0ff */
[----:B------:R-:W-:Y:S01]  /*1a60*/  VIADD R19, R19, 0x10 ;  /* 0x0000001013137836 */ /* 0x000fe20000000000 */
[----:B------:R-:W-:Y:S02]  /*1a70*/  MOV R26, RZ ;  /* 0x000000ff001a7202 */ /* 0x000fe40000000f00 */
[----:B------:R-:W-:-:S07]  /*1a80*/  IADD3 R21, PT, PT, -R16, RZ, RZ ;  /* 0x000000ff10157210 */ /* 0x000fce0007ffe1ff */
.L_x_12:
[----:B------:R-:W-:Y:S01]  /*1a90*/  LDS R24, [R18+-0x180] ;  /* 0xfffe800012187984 */ /* 0x000fe20000000800 */
[----:B------:R-:W-:-:S03]  /*1aa0*/  IADD3 R21, PT, PT, R21, 0x8, RZ ;  /* 0x0000000815157810 */ /* 0x000fc60007ffe0ff */
[----:B------:R-:W1:Y:S01]  /*1ab0*/  LDS R27, [R19+-0xc] ;  /* 0xfffff400131b7984 */ /* 0x000e620000000800 */
[----:B------:R-:W-:-:S03]  /*1ac0*/  ISETP.NE.AND P1, PT, R21, RZ, PT ;  /* 0x000000ff1500720c */ /* 0x000fc60003f25270 */
[----:B------:R-:W-:Y:S04]  /*1ad0*/  LDS R29, [R18+-0x100] ;  /* 0xffff0000121d7984 */ /* 0x000fe80000000800 */
[----:B------:R-:W2:Y:S04]  /*1ae0*/  LDS R30, [R19+-0x8] ;  /* 0xfffff800131e7984 */ /* 0x000ea80000000800 */
[----:B------:R-:W-:Y:S04]  /*1af0*/  LDS R23, [R18+-0x80] ;  /* 0xffff800012177984 */ /* 0x000fe80000000800 */
[----:B------:R-:W3:Y:S04]  /*1b00*/  LDS R22, [R19+-0x4] ;  /* 0xfffffc0013167984 */ /* 0x000ee80000000800 */
[----:B------:R-:W-:Y:S04]  /*1b10*/  LDS R25, [R18] ;  /* 0x0000000012197984 */ /* 0x000fe80000000800 */
[----:B------:R-:W4:Y:S04]  /*1b20*/  LDS R20, [R19] ;  /* 0x0000000013147984 */ /* 0x000f280000000800 */
[----:B------:R-:W-:Y:S04]  /*1b30*/  LDS R33, [R18+0x180] ;  /* 0x0001800012217984 */ /* 0x000fe80000000800 */
[----:B------:R-:W-:Y:S01]  /*1b40*/  LDS R31, [R18+0x200] ;  /* 0x00020000121f7984 */ /* 0x000fe20000000800 */
[----:B-1----:R-:W-:-:S03]  /*1b50*/  FMUL R28, R24, R27 ;  /* 0x0000001b181c7220 */ /* 0x002fc60000400000 */
[----:B------:R-:W-:Y:S01]  /*1b60*/  LDS R24, [R18+0x80] ;  /* 0x0000800012187984 */ /* 0x000fe20000000800 */
[----:B------:R-:W-:-:S03]  /*1b70*/  FFMA R28, R17, R28, R26 ;  /* 0x0000001c111c7223 */ /* 0x000fc6000000001a */
[----:B------:R-:W1:Y:S01]  /*1b80*/  LDS R27, [R19+0x4] ;  /* 0x00000400131b7984 */ /* 0x000e620000000800 */
[----:B--2---:R-:W-:-:S03]  /*1b90*/  FMUL R30, R29, R30 ;  /* 0x0000001e1d1e7220 */ /* 0x004fc60000400000 */
[----:B------:R2:W-:Y:S01]  /*1ba0*/  LDS R29, [R18+0x100] ;  /* 0x00010000121d7984 */ /* 0x0005e20000000800 */
[----:B------:R-:W-:-:S03]  /*1bb0*/  FFMA R34, R17, R30, R28 ;  /* 0x0000001e11227223 */ /* 0x000fc6000000001c */
[----:B------:R-:W5:Y:S01]  /*1bc0*/  LDS R26, [R19+0x8] ;  /* 0x00000800131a7984 */ /* 0x000f620000000800 */
[----:B---3--:R-:W-:-:S03]  /*1bd0*/  FMUL R22, R23, R22 ;  /* 0x0000001617167220 */ /* 0x008fc60000400000 */
[----:B------:R-:W3:Y:S01]  /*1be0*/  LDS R28, [R19+0xc] ;  /* 0x00000c00131c7984 */ /* 0x000ee20000000800 */
[----:B--2---:R-:W-:Y:S01]  /*1bf0*/  IADD3 R18, PT, PT, R18, 0x400, RZ ;  /* 0x0000040012127810 */ /* 0x004fe20007ffe0ff */
[----:B------:R-:W-:Y:S02]  /*1c00*/  FFMA R22, R17, R22, R34 ;  /* 0x0000001611167223 */ /* 0x000fe40000000022 */
[----:B------:R2:W0:Y:S01]  /*1c10*/  LDS R30, [R19+0x10] ;  /* 0x00001000131e7984 */ /* 0x0004220000000800 */
[----:B----4-:R-:W-:-:S04]  /*1c20*/  FMUL R25, R25, R20 ;  /* 0x0000001419197220 */ /* 0x010fc80000400000 */
[----:B------:R-:W-:Y:S01]  /*1c30*/  FFMA R22, R17, R25, R22 ;  /* 0x0000001911167223 */ /* 0x000fe20000000016 */
[----:B--2---:R-:W-:Y:S02]  /*1c40*/  VIADD R19, R19, 0x20 ;  /* 0x0000002013137836 */ /* 0x004fe40000000000 */
[----:B-1----:R-:W-:-:S04]  /*1c50*/  FMUL R27, R24, R27 ;  /* 0x0000001b181b7220 */ /* 0x002fc80000400000 */
[----:B------:R-:W-:Y:S01]  /*1c60*/  FFMA R22, R17, R27, R22 ;  /* 0x0000001b11167223 */ /* 0x000fe20000000016 */
[----:B-----5:R-:W-:-:S04]  /*1c70*/  FMUL R29, R29, R26 ;  /* 0x0000001a1d1d7220 */ /* 0x020fc80000400000 */
[----:B------:R-:W-:Y:S01]  /*1c80*/  FFMA R22, R17, R29, R22 ;  /* 0x0000001d11167223 */ /* 0x000fe20000000016 */
[----:B---3--:R-:W-:Y:S01]  /*1c90*/  FMUL R28, R33, R28 ;  /* 0x0000001c211c7220 */ /* 0x008fe20000400000 */
[----:B0-----:R-:W-:-:S03]  /*1ca0*/  FMUL R31, R31, R30 ;  /* 0x0000001e1f1f7220 */ /* 0x001fc60000400000 */
[----:B------:R-:W-:-:S04]  /*1cb0*/  FFMA R22, R17, R28, R22 ;  /* 0x0000001c11167223 */ /* 0x000fc80000000016 */
[----:B------:R-:W-:Y:S01]  /*1cc0*/  FFMA R26, R17, R31, R22 ;  /* 0x0000001f111a7223 */ /* 0x000fe20000000016 */
[----:B------:R-:W-:Y:S06]  /*1cd0*/  @P1 BRA `(.L_x_12) ;  /* 0xfffffffc006c1947 */ /* 0x000fec000383ffff */
.L_x_11:
[----:B------:R-:W-:Y:S05]  /*1ce0*/  BSYNC.RECONVERGENT B1 ;  /* 0x0000000000017941 */ /* 0x000fea0003800200 */
.L_x_10:
[----:B------:R-:W-:Y:S05]  /*1cf0*/  @!P0 BRA `(.L_x_9) ;  /* 0x0000000000fc8947 */ /* 0x000fea0003800000 */
[----:B------:R-:W-:Y:S01]  /*1d00*/  IADD3 R18, PT, PT, R7, R12, RZ ;  /* 0x0000000c07127210 */ /* 0x000fe20007ffe0ff */
[----:B------:R-:W-:Y:S03]  /*1d10*/  BSSY.RECONVERGENT B1, `(.L_x_13) ;  /* 0x000001c000017945 */ /* 0x000fe60003800200 */
[----:B------:R-:W-:-:S04]  /*1d20*/  LOP3.LUT R18, R18, 0x7, RZ, 0xc0, !PT ;  /* 0x0000000712127812 */ /* 0x000fc800078ec0ff */
[C---:B------:R-:W-:Y:S02]  /*1d30*/  IADD3 R19, PT, PT, R18.reuse, -0x1, RZ ;  /* 0xffffffff12137810 */ /* 0x040fe40007ffe0ff */
[----:B------:R-:W-:Y:S02]  /*1d40*/  LOP3.LUT P1, RZ, R18, 0x3, RZ, 0xc0, !PT ;  /* 0x0000000312ff7812 */ /* 0x000fe4000782c0ff */
[----:B------:R-:W-:-:S13]  /*1d50*/  ISETP.GE.U32.AND P0, PT, R19, 0x3, PT ;  /* 0x000000031300780c */ /* 0x000fda0003f06070 */
[----:B------:R-:W-:Y:S05]  /*1d60*/  @!P0 BRA `(.L_x_14) ;  /* 0x0000000000588947 */ /* 0x000fea0003800000 */
[C---:B------:R-:W-:Y:S01]  /*1d70*/  LEA R19, R16.reuse, R15, 0x5 ;  /* 0x0000000f10137211 */ /* 0x040fe200078e28ff */
[C---:B------:R-:W-:Y:S01]  /*1d80*/  IMAD.IADD R21, R16.reuse, 0x1, R10 ;  /* 0x0000000110157824 */ /* 0x040fe200078e020a */
[----:B------:R-:W-:-:S03]  /*1d90*/  IADD3 R16, PT, PT, R16, 0x4, RZ ;  /* 0x0000000410107810 */ /* 0x000fc60007ffe0ff */
[----:B------:R-:W-:Y:S01]  /*1da0*/  IMAD R19, R10, 0x21, R19 ;  /* 0x000000210a137824 */ /* 0x000fe200078e0213 */
[----:B------:R-:W-:-:S04]  /*1db0*/  LEA R21, R21, R6, 0x2 ;  /* 0x0000000615157211 */ /* 0x000fc800078e10ff */
[----:B------:R-:W-:Y:S01]  /*1dc0*/  LEA R19, R19, R0, 0x2 ;  /* 0x0000000013137211 */ /* 0x000fe200078e10ff */
[----:B------:R-:W-:Y:S04]  /*1dd0*/  LDS R23, [R21+0x4] ;  /* 0x0000040015177984 */ /* 0x000fe80000000800 */
[----:B------:R-:W1:Y:S04]  /*1de0*/  LDS R18, [R19+0x84] ;  /* 0x0000840013127984 */ /* 0x000e680000000800 */
[----:B------:R-:W-:Y:S04]  /*1df0*/  LDS R25, [R21+0x8] ;  /* 0x0000080015197984 */ /* 0x000fe80000000800 */
[----:B------:R-:W2:Y:S04]  /*1e00*/  LDS R20, [R19+0x104] ;  /* 0x0001040013147984 */ /* 0x000ea80000000800 */
[----:B------:R-:W-:Y:S04]  /*1e10*/  LDS R27, [R21+0xc] ;  /* 0x00000c00151b7984 */ /* 0x000fe80000000800 */
[----:B------:R-:W3:Y:S04]  /*1e20*/  LDS R22, [R19+0x184] ;  /* 0x0001840013167984 */ /* 0x000ee80000000800 */
[----:B------:R-:W-:Y:S04]  /*1e30*/  LDS R29, [R21+0x10] ;  /* 0x00001000151d7984 */ /* 0x000fe80000000800 */
[----:B------:R-:W4:Y:S01]  /*1e40*/  LDS R24, [R19+0x204] ;  /* 0x0002040013187984 */ /* 0x000f220000000800 */
[----:B-1----:R-:W-:-:S04]  /*1e50*/  FMUL R18, R18, R23 ;  /* 0x0000001712127220 */ /* 0x002fc80000400000 */
[----:B------:R-:W-:Y:S01]  /*1e60*/  FFMA R18, R17, R18, R26 ;  /* 0x0000001211127223 */ /* 0x000fe2000000001a */
[----:B--2---:R-:W-:-:S04]  /*1e70*/  FMUL R25, R20, R25 ;  /* 0x0000001914197220 */ /* 0x004fc80000400000 */
[----:B------:R-:W-:Y:S01]  /*1e80*/  FFMA R18, R17, R25, R18 ;  /* 0x0000001911127223 */ /* 0x000fe20000000012 */
[----:B---3--:R-:W-:-:S04]  /*1e90*/  FMUL R27, R22, R27 ;  /* 0x0000001b161b7220 */ /* 0x008fc80000400000 */
[----:B------:R-:W-:Y:S01]  /*1ea0*/  FFMA R18, R17, R27, R18 ;  /* 0x0000001b11127223 */ /* 0x000fe20000000012 */
[----:B----4-:R-:W-:-:S04]  /*1eb0*/  FMUL R29, R24, R29 ;  /* 0x0000001d181d7220 */ /* 0x010fc80000400000 */
[----:B------:R-:W-:-:S07]  /*1ec0*/  FFMA R26, R17, R29, R18 ;  /* 0x0000001d111a7223 */ /* 0x000fce0000000012 */
.L_x_14:
[----:B------:R-:W-:Y:S05]  /*1ed0*/  BSYNC.RECONVERGENT B1 ;  /* 0x0000000000017941 */ /* 0x000fea0003800200 */
.L_x_13:
[----:B------:R-:W-:Y:S05]  /*1ee0*/  @!P1 BRA `(.L_x_9) ;  /* 0x0000000000809947 */ /* 0x000fea0003800000 */
[----:B------:R-:W-:Y:S01]  /*1ef0*/  IMAD.IADD R18, R8, 0x1, R9 ;  /* 0x0000000108127824 */ /* 0x000fe200078e0209 */
[----:B------:R-:W-:Y:S04]  /*1f00*/  BSSY.RECONVERGENT B1, `(.L_x_15) ;  /* 0x0000014000017945 */ /* 0x000fe80003800200 */
[C---:B------:R-:W-:Y:S02]  /*1f10*/  LOP3.LUT R19, R18.reuse, 0x3, RZ, 0xc0, !PT ;  /* 0x0000000312137812 */ /* 0x040fe400078ec0ff */
[----:B------:R-:W-:Y:S02]  /*1f20*/  LOP3.LUT R18, R18, 0x1, RZ, 0xc0, !PT ;  /* 0x0000000112127812 */ /* 0x000fe400078ec0ff */
[----:B------:R-:W-:Y:S02]  /*1f30*/  ISETP.NE.AND P0, PT, R19, 0x1, PT ;  /* 0x000000011300780c */ /* 0x000fe40003f05270 */
[----:B------:R-:W-:-:S11]  /*1f40*/  ISETP.NE.U32.AND P1, PT, R18, 0x1, PT ;  /* 0x000000011200780c */ /* 0x000fd60003f25070 */
[----:B------:R-:W-:Y:S05]  /*1f50*/  @!P0 BRA `(.L_x_16) ;  /* 0x0000000000388947 */ /* 0x000fea0003800000 */
[C---:B------:R-:W-:Y:S02]  /*1f60*/  LEA R19, R16.reuse, R15, 0x5 ;  /* 0x0000000f10137211 */ /* 0x040fe400078e28ff */
[C---:B------:R-:W-:Y:S02]  /*1f70*/  IADD3 R21, PT, PT, R16.reuse, R10, RZ ;  /* 0x0000000a10157210 */ /* 0x040fe40007ffe0ff */
[----:B------:R-:W-:Y:S01]  /*1f80*/  IADD3 R16, PT, PT, R16, 0x2, RZ ;  /* 0x0000000210107810 */ /* 0x000fe20007ffe0ff */
[----:B------:R-:W-:Y:S01]  /*1f90*/  IMAD R19, R10, 0x21, R19 ;  /* 0x000000210a137824 */ /* 0x000fe200078e0213 */
[----:B------:R-:W-:-:S03]  /*1fa0*/  LEA R21, R21, R6, 0x2 ;  /* 0x0000000615157211 */ /* 0x000fc600078e10ff */
[----:B------:R-:W-:Y:S02]  /*1fb0*/  IMAD R19, R19, 0x4, R0 ;  /* 0x0000000413137824 */ /* 0x000fe400078e0200 */
[----:B------:R-:W-:Y:S04]  /*1fc0*/  LDS R23, [R21+0x4] ;  /* 0x0000040015177984 */ /* 0x000fe80000000800 */
[----:B------:R-:W1:Y:S04]  /*1fd0*/  LDS R18, [R19+0x84] ;  /* 0x0000840013127984 */ /* 0x000e680000000800 */
[----:B------:R-:W-:Y:S04]  /*1fe0*/  LDS R25, [R21+0x8] ;  /* 0x0000080015197984 */ /* 0x000fe80000000800 */
[----:B------:R-:W2:Y:S01]  /*1ff0*/  LDS R20, [R19+0x104] ;  /* 0x0001040013147984 */ /* 0x000ea20000000800 */
[----:B-1----:R-:W-:-:S04]  /*2000*/  FMUL R18, R18, R23 ;  /* 0x0000001712127220 */ /* 0x002fc80000400000 */
[----:B------:R-:W-:Y:S01]  /*2010*/  FFMA R18, R17, R18, R26 ;  /* 0x0000001211127223 */ /* 0x000fe2000000001a */
[----:B--2---:R-:W-:-:S04]  /*2020*/  FMUL R25, R20, R25 ;  /* 0x0000001914197220 */ /* 0x004fc80000400000 */
[----:B------:R-:W-:-:S07]  /*2030*/  FFMA R26, R17, R25, R18 ;  /* 0x00000019111a7223 */ /* 0x000fce0000000012 */
.L_x_16:
[----:B------:R-:W-:Y:S05]  /*2040*/  BSYNC.RECONVERGENT B1 ;  /* 0x0000000000017941 */ /* 0x000fea0003800200 */
.L_x_15:
[----:B------:R-:W-:Y:S05]  /*2050*/  @P1 BRA `(.L_x_9) ;  /* 0x0000000000241947 */ /* 0x000fea0003800000 */
[C---:B------:R-:W-:Y:S02]  /*2060*/  LEA R15, R16.reuse, R15, 0x5 ;  /* 0x0000000f100f7211 */ /* 0x040fe400078e28ff */
[----:B------:R-:W-:-:S03]  /*2070*/  IADD3 R19, PT, PT, R16, R10, RZ ;  /* 0x0000000a10137210 */ /* 0x000fc60007ffe0ff */
[----:B------:R-:W-:Y:S02]  /*2080*/  IMAD R15, R10, 0x21, R15 ;  /* 0x000000210a0f7824 */ /* 0x000fe400078e020f */
[----:B------:R-:W-:-:S03]  /*2090*/  IMAD R19, R19, 0x4, R6 ;  /* 0x0000000413137824 */ /* 0x000fc600078e0206 */
[----:B------:R-:W-:Y:S02]  /*20a0*/  LEA R15, R15, R0, 0x2 ;  /* 0x000000000f0f7211 */ /* 0x000fe400078e10ff */
[----:B------:R-:W-:Y:S04]  /*20b0*/  LDS R16, [R19+0x4] ;  /* 0x0000040013107984 */ /* 0x000fe80000000800 */
[----:B------:R-:W1:Y:S02]  /*20c0*/  LDS R15, [R15+0x84] ;  /* 0x000084000f0f7984 */ /* 0x000e640000000800 */
[----:B-1----:R-:W-:-:S04]  /*20d0*/  FMUL R16, R15, R16 ;  /* 0x000000100f107220 */ /* 0x002fc80000400000 */
[----:B------:R-:W-:-:S07]  /*20e0*/  FFMA R26, R17, R16, R26 ;  /* 0x00000010111a7223 */ /* 0x000fce000000001a */
.L_x_9:
[----:B------:R-:W-:Y:S05]  /*20f0*/  BSYNC.RECONVERGENT B0 ;  /* 0x0000000000007941 */ /* 0x000fea0003800200 */
.L_x_8:
[----:B------:R-:W-:Y:S01]  /*2100*/  IMAD R16, R10, 0x84, R0 ;  /* 0x000000840a107824 */ /* 0x000fe200078e0200 */
[CC--:B------:R-:W-:Y:S01]  /*2110*/  ISETP.NE.AND P0, PT, R3.reuse, R10.reuse, PT ;  /* 0x0000000a0300720c */ /* 0x0c0fe20003f05270 */
[----:B------:R-:W-:Y:S01]  /*2120*/  UIADD3 UR4, UPT, UPT, UR4, 0x1, URZ ;  /* 0x0000000104047890 */ /* 0x000fe2000fffe0ff */
[----:B------:R-:W-:Y:S02]  /*2130*/  IADD3 R12, PT, PT, R12, 0x1, RZ ;  /* 0x000000010c0c7810 */ /* 0x000fe40007ffe0ff */
[----:B------:R-:W-:Y:S01]  /*2140*/  FSEL R15, RZ, 1, !P0 ;  /* 0x3f800000ff0f7808 */ /* 0x000fe20004000000 */
[----:B------:R-:W1:Y:S01]  /*2150*/  LDS R16, [R16] ;  /* 0x0000000010107984 */ /* 0x000e620000000800 */
[----:B------:R-:W-:Y:S02]  /*2160*/  ISETP.NE.AND P0, PT, R3, R10, PT ;  /* 0x0000000a0300720c */ /* 0x000fe40003f05270 */
[----:B------:R-:W-:Y:S01]  /*2170*/  IADD3 R9, PT, PT, R9, 0x1, RZ ;  /* 0x0000000109097810 */ /* 0x000fe20007ffe0ff */
[----:B------:R-:W-:Y:S01]  /*2180*/  FMUL R15, R15, R26 ;  /* 0x0000001a0f0f7220 */ /* 0x000fe20000400000 */
[----:B------:R-:W-:-:S02]  /*2190*/  FSEL R17, RZ, 1, P0 ;  /* 0x3f800000ff117808 */ /* 0x000fc40000000000 */
[C---:B------:R-:W-:Y:S01]  /*21a0*/  ISETP.NE.AND P0, PT, R10.reuse, RZ, PT ;  /* 0x000000ff0a00720c */ /* 0x040fe20003f05270 */
[----:B------:R-:W-:Y:S01]  /*21b0*/  VIADD R10, R10, 0xffffffff ;  /* 0xffffffff0a0a7836 */ /* 0x000fe20000000000 */
[----:B------:R-:W-:Y:S01]  /*21c0*/  IADD3 R4, PT, PT, R4, 0x1, RZ ;  /* 0x0000000104047810 */ /* 0x000fe20007ffe0ff */
[----:B-1----:R-:W-:-:S04]  /*21d0*/  FMUL R15, R15, R16 ;  /* 0x000000100f0f7220 */ /* 0x002fc80000400000 */
[----:B0-----:R-:W-:-:S05]  /*21e0*/  FFMA R14, R14, R17, -R15 ;  /* 0x000000110e0e7223 */ /* 0x001fca000000080f */
[----:B------:R0:W-:Y:S01]  /*21f0*/  STS [R13], R14 ;  /* 0x0000000e0d007388 */ /* 0x0001e20000000800 */
[----:B------:R-:W-:Y:S06]  /*2200*/  BAR.SYNC.DEFER_BLOCKING 0x0 ;  /* 0x0000000000007b1d */ /* 0x000fec0000010000 */
[----:B------:R-:W-:Y:S05]  /*2210*/  @P0 BRA `(.L_x_17) ;  /* 0xfffffff400c40947 */ /* 0x000fea000383ffff */
.L_x_7:
[----:B0-----:R-:W0:Y:S01]  /*2220*/  S2R R0, SR_TID.X ;  /* 0x0000000000007919 */ /* 0x001e220000002100 */
[----:B------:R-:W2:Y:S01]  /*2230*/  LDC.64 R8, c[0x0][0x390] ;  /* 0x0000e400ff087b82 */ /* 0x000ea20000000a00 */
[----:B------:R-:W-:Y:S01]  /*2240*/  SHF.L.U32 R3, R2, 0x5, RZ ;  /* 0x0000000502037819 */ /* 0x000fe200000006ff */
[----:B------:R-:W3:Y:S04]  /*2250*/  LDS R5, [R32] ;  /* 0x0000000020057984 */ /* 0x000ee80000000800 */
[----:B-1----:R-:W1:Y:S04]  /*2260*/  LDS R7, [R32+0x80] ;  /* 0x0000800020077984 */ /* 0x002e680000000800 */
[----:B------:R-:W-:Y:S04]  /*2270*/  LDS R11, [R32+0x180] ;  /* 0x00018000200b7984 */ /* 0x000fe80000000800 */
[----:B------:R-:W-:Y:S04]  /*2280*/  LDS R13, [R32+0x200] ;  /* 0x00020000200d7984 */ /* 0x000fe80000000800 */
[----:B------:R-:W-:Y:S04]  /*2290*/  LDS R15, [R32+0x280] ;  /* 0x00028000200f7984 */ /* 0x000fe80000000800 */
[----:B------:R-:W-:Y:S04]  /*22a0*/  LDS R17, [R32+0x300] ;  /* 0x0003000020117984 */ /* 0x000fe80000000800 */
[----:B------:R-:W-:Y:S01]  /*22b0*/  LDS R19, [R32+0x380] ;  /* 0x0003800020137984 */ /* 0x000fe20000000800 */
[----:B0-----:R-:W-:-:S03]  /*22c0*/  IADD3 R3, PT, PT, R3, R0, RZ ;  /* 0x0000000003037210 */ /* 0x001fc60007ffe0ff */
[----:B------:R-:W-:Y:S02]  /*22d0*/  LDS R21, [R32+0x400] ;  /* 0x0004000020157984 */ /* 0x000fe40000000800 */
[----:B------:R-:W-:Y:S02]  /*22e0*/  IMAD R3, R2, 0x3e0, R3 ;  /* 0x000003e002037824 */ /* 0x000fe400078e0203 */
[----:B------:R-:W-:Y:S02]  /*22f0*/  LDS R23, [R32+0x480] ;  /* 0x0004800020177984 */ /* 0x000fe40000000800 */
[----:B--2---:R-:W-:Y:S02]  /*2300*/  IMAD.WIDE.U32 R2, R3, 0x4, R8 ;  /* 0x0000000403027825 */ /* 0x004fe400078e0008 */
[----:B------:R-:W-:Y:S04]  /*2310*/  LDS R25, [R32+0x500] ;  /* 0x0005000020197984 */ /* 0x000fe80000000800 */
[----:B------:R-:W0:Y:S04]  /*2320*/  LDS R9, [R32+0x100] ;  /* 0x0001000020097984 */ /* 0x000e280000000800 */
[----:B------:R-:W2:Y:S04]  /*2330*/  LDS R27, [R32+0x580] ;  /* 0x00058000201b7984 */ /* 0x000ea80000000800 */
[----:B------:R-:W4:Y:S04]  /*2340*/  LDS R29, [R32+0x600] ;  /* 0x00060000201d7984 */ /* 0x000f280000000800 */
[----:B------:R-:W5:Y:S04]  /*2350*/  LDS R31, [R32+0x680] ;  /* 0x00068000201f7984 */ /* 0x000f680000000800 */
        /* <DEDUP_REMOVED lines=18> */
[----:B---3--:R-:W-:Y:S04]  /*2480*/  STG.E desc[UR8][R2.64], R5 ;  /* 0x0000000502007986 */ /* 0x008fe8000c101908 */
[----:B-1----:R-:W-:Y:S04]  /*2490*/  STG.E desc[UR8][R2.64+0x80], R7 ;  /* 0x0000800702007986 */ /* 0x002fe8000c101908 */
[----:B0-----:R-:W-:Y:S04]  /*24a0*/  STG.E desc[UR8][R2.64+0x100], R9 ;  /* 0x0001000902007986 */ /* 0x001fe8000c101908 */
[----:B------:R-:W-:Y:S04]  /*24b0*/  STG.E desc[UR8][R2.64+0x180], R11 ;  /* 0x0001800b02007986 */ /* 0x000fe8000c101908 */
[----:B------:R-:W-:Y:S04]  /*24c0*/  STG.E desc[UR8][R2.64+0x200], R13 ;  /* 0x0002000d02007986 */ /* 0x000fe8000c101908 */
[----:B------:R-:W-:Y:S04]  /*24d0*/  STG.E desc[UR8][R2.64+0x280], R15 ;  /* 0x0002800f02007986 */ /* 0x000fe8000c101908 */
[----:B------:R-:W-:Y:S04]  /*24e0*/  STG.E desc[UR8][R2.64+0x300], R17 ;  /* 0x0003001102007986 */ /* 0x000fe8000c101908 */
[----:B------:R-:W-:Y:S04]  /*24f0*/  STG.E desc[UR8][R2.64+0x380], R19 ;  /* 0x0003801302007986 */ /* 0x000fe8000c101908 */
[----:B------:R-:W-:Y:S04]  /*2500*/  STG.E desc[UR8][R2.64+0x400], R21 ;  /* 0x0004001502007986 */ /* 0x000fe8000c101908 */
[----:B------:R-:W-:Y:S04]  /*2510*/  STG.E desc[UR8][R2.64+0x480], R23 ;  /* 0x0004801702007986 */ /* 0x000fe8000c101908 */
[----:B------:R-:W-:Y:S04]  /*2520*/  STG.E desc[UR8][R2.64+0x500], R25 ;  /* 0x0005001902007986 */ /* 0x000fe8000c101908 */
[----:B--2---:R-:W-:Y:S04]  /*2530*/  STG.E desc[UR8][R2.64+0x580], R27 ;  /* 0x0005801b02007986 */ /* 0x004fe8000c101908 */
[----:B----4-:R-:W-:Y:S04]  /*2540*/  STG.E desc[UR8][R2.64+0x600], R29 ;  /* 0x0006001d02007986 */ /* 0x010fe8000c101908 */
[----:B-----5:R-:W-:Y:S04]  /*2550*/  STG.E desc[UR8][R2.64+0x680], R31 ;  /* 0x0006801f02007986 */ /* 0x020fe8000c101908 */
        /* <DEDUP_REMOVED lines=17> */
[----:B------:R-:W-:Y:S01]  /*2670*/  STG.E desc[UR8][R2.64+0xf00], R28 ;  /* 0x000f001c02007986 */ /* 0x000fe2000c101908 */
[----:B------:R-:W-:Y:S05]  /*2680*/  EXIT ;  /* 0x000000000000794d */ /* 0x000fea0003800000 */
        .weak           $__internal_0_$__cuda_sm20_rcp_rn_f32_slowpath
        .type           $__internal_0_$__cuda_sm20_rcp_rn_f32_slowpath,@function
        .size           $__internal_0_$__cuda_sm20_rcp_rn_f32_slowpath,(.L_x_27 - $__internal_0_$__cuda_sm20_rcp_rn_f32_slowpath)
$__internal_0_$__cuda_sm20_rcp_rn_f32_slowpath:
[----:B------:R-:W-:Y:S01]  /*2690*/  IMAD.SHL.U32 R5, R4, 0x2, RZ ;  /* 0x0000000204057824 */ /* 0x000fe200078e00ff */
[----:B------:R-:W-:Y:S04]  /*26a0*/  BSSY.RECONVERGENT B1, `(.L_x_18) ;  /* 0x0000030000017945 */ /* 0x000fe80003800200 */
[----:B------:R-:W-:-:S04]  /*26b0*/  SHF.R.U32.HI R5, RZ, 0x18, R5 ;  /* 0x00000018ff057819 */ /* 0x000fc80000011605 */
[----:B------:R-:W-:-:S13]  /*26c0*/  ISETP.NE.U32.AND P0, PT, R5, RZ, PT ;  /* 0x000000ff0500720c */ /* 0x000fda0003f05070 */
[----:B------:R-:W-:Y:S05]  /*26d0*/  @P0 BRA `(.L_x_19) ;  /* 0x0000000000280947 */ /* 0x000fea0003800000 */
[----:B------:R-:W-:-:S04]  /*26e0*/  SHF.L.U32 R5, R4, 0x1, RZ ;  /* 0x0000000104057819 */ /* 0x000fc800000006ff */
[----:B------:R-:W-:-:S13]  /*26f0*/  ISETP.NE.AND P0, PT, R5, RZ, PT ;  /* 0x000000ff0500720c */ /* 0x000fda0003f05270 */
[----:B------:R-:W-:Y:S01]  /*2700*/  @P0 FFMA R9, R4, 1.84467440737095516160e+19, RZ ;  /* 0x5f80000004090823 */ /* 0x000fe200000000ff */
[----:B------:R-:W-:Y:S08]  /*2710*/  @!P0 MUFU.RCP R7, R4 ;  /* 0x0000000400078308 */ /* 0x000ff00000001000 */
[----:B------:R-:W0:Y:S02]  /*2720*/  @P0 MUFU.RCP R10, R9 ;  /* 0x00000009000a0308 */ /* 0x000e240000001000 */
[----:B0-----:R-:W-:-:S04]  /*2730*/  @P0 FFMA R5, R9, R10, -1 ;  /* 0xbf80000009050423 */ /* 0x001fc8000000000a */
[----:B------:R-:W-:-:S04]  /*2740*/  @P0 FADD.FTZ R5, -R5, -RZ ;  /* 0x800000ff05050221 */ /* 0x000fc80000010100 */
[----:B------:R-:W-:-:S04]  /*2750*/  @P0 FFMA R5, R10, R5, R10 ;  /* 0x000000050a050223 */ /* 0x000fc8000000000a */
[----:B------:R-:W-:Y:S01]  /*2760*/  @P0 FFMA R7, R5, 1.84467440737095516160e+19, RZ ;  /* 0x5f80000005070823 */ /* 0x000fe200000000ff */
[----:B------:R-:W-:Y:S06]  /*2770*/  BRA `(.L_x_20) ;  /* 0x0000000000887947 */ /* 0x000fec0003800000 */
.L_x_19:
[----:B------:R-:W-:-:S04]  /*2780*/  IADD3 R7, PT, PT, R5, -0xfd, RZ ;  /* 0xffffff0305077810 */ /* 0x000fc80007ffe0ff */
[----:B------:R-:W-:-:S13]  /*2790*/  ISETP.GT.U32.AND P0, PT, R7, 0x1, PT ;  /* 0x000000010700780c */ /* 0x000fda0003f04070 */
[----:B------:R-:W-:Y:S05]  /*27a0*/  @P0 BRA `(.L_x_21) ;  /* 0x0000000000780947 */ /* 0x000fea0003800000 */
[----:B------:R-:W-:Y:S01]  /*27b0*/  LOP3.LUT R9, R4, 0x7fffff, RZ, 0xc0, !PT ;  /* 0x007fffff04097812 */ /* 0x000fe200078ec0ff */
[----:B------:R-:W-:Y:S01]  /*27c0*/  HFMA2 R14, -RZ, RZ, 0, 1.78813934326171875e-07 ;  /* 0x00000003ff0e7431 */ /* 0x000fe200000001ff */
[----:B------:R-:W-:Y:S02]  /*27d0*/  IADD3 R5, PT, PT, R5, -0xfc, RZ ;  /* 0xffffff0405057810 */ /* 0x000fe40007ffe0ff */
[----:B------:R-:W-:-:S04]  /*27e0*/  LOP3.LUT R9, R9, 0x3f800000, RZ, 0xfc, !PT ;  /* 0x3f80000009097812 */ /* 0x000fc800078efcff */
[----:B------:R-:W0:Y:S01]  /*27f0*/  MUFU.RCP R10, R9 ;  /* 0x00000009000a7308 */ /* 0x000e220000001000 */
[----:B------:R-:W-:Y:S01]  /*2800*/  SHF.L.U32 R13, R14, R7, RZ ;  /* 0x000000070e0d7219 */ /* 0x000fe200000006ff */
[----:B0-----:R-:W-:-:S04]  /*2810*/  FFMA R11, R9, R10, -1 ;  /* 0xbf800000090b7423 */ /* 0x001fc8000000000a */
[----:B------:R-:W-:-:S04]  /*2820*/  FADD.FTZ R11, -R11, -RZ ;  /* 0x800000ff0b0b7221 */ /* 0x000fc80000010100 */
[CCC-:B------:R-:W-:Y:S01]  /*2830*/  FFMA.RM R12, R10.reuse, R11.reuse, R10.reuse ;  /* 0x0000000b0a0c7223 */ /* 0x1c0fe2000000400a */
[----:B------:R-:W-:-:S04]  /*2840*/  FFMA.RP R11, R10, R11, R10 ;  /* 0x0000000b0a0b7223 */ /* 0x000fc8000000800a */
[C---:B------:R-:W-:Y:S02]  /*2850*/  LOP3.LUT R10, R12.reuse, 0x7fffff, RZ, 0xc0, !PT ;  /* 0x007fffff0c0a7812 */ /* 0x040fe400078ec0ff */
[----:B------:R-:W-:Y:S02]  /*2860*/  FSETP.NEU.FTZ.AND P0, PT, R12, R11, PT ;  /* 0x0000000b0c00720b */ /* 0x000fe40003f1d000 */
[----:B------:R-:W-:Y:S02]  /*2870*/  LOP3.LUT R10, R10, 0x800000, RZ, 0xfc, !PT ;  /* 0x008000000a0a7812 */ /* 0x000fe400078efcff */
[----:B------:R-:W-:Y:S02]  /*2880*/  SEL R11, RZ, 0xffffffff, !P0 ;  /* 0xffffffffff0b7807 */ /* 0x000fe40004000000 */
[----:B------:R-:W-:Y:S02]  /*2890*/  LOP3.LUT R12, R13, R10, RZ, 0xc0, !PT ;  /* 0x0000000a0d0c7212 */ /* 0x000fe400078ec0ff */
[----:B------:R-:W-:-:S02]  /*28a0*/  IADD3 R11, PT, PT, -R11, RZ, RZ ;  /* 0x000000ff0b0b7210 */ /* 0x000fc40007ffe1ff */
[-C--:B------:R-:W-:Y:S02]  /*28b0*/  SHF.R.U32.HI R12, RZ, R7.reuse, R12 ;  /* 0x00000007ff0c7219 */ /* 0x080fe4000001160c */
[--C-:B------:R-:W-:Y:S02]  /*28c0*/  LOP3.LUT P1, RZ, R11, R7, R10.reuse, 0xf8, !PT ;  /* 0x000000070bff7212 */ /* 0x100fe4000782f80a */
[C---:B------:R-:W-:Y:S02]  /*28d0*/  LOP3.LUT P0, RZ, R12.reuse, 0x1, RZ, 0xc0, !PT ;  /* 0x000000010cff7812 */ /* 0x040fe4000780c0ff */
[----:B------:R-:W-:Y:S02]  /*28e0*/  LOP3.LUT P2, RZ, R12, 0x2, RZ, 0xc0, !PT ;  /* 0x000000020cff7812 */ /* 0x000fe4000784c0ff */
[----:B------:R-:W-:Y:S02]  /*28f0*/  SHF.R.U32.HI R5, RZ, R5, R10 ;  /* 0x00000005ff057219 */ /* 0x000fe4000001160a */
[----:B------:R-:W-:-:S02]  /*2900*/  PLOP3.LUT P0, PT, P0, P1, P2, 0xe0, 0x0 ;  /* 0x000000000000781c */ /* 0x000fc40000703c20 */
[----:B------:R-:W-:Y:S02]  /*2910*/  LOP3.LUT P1, RZ, R4, 0x7fffff, RZ, 0xc0, !PT ;  /* 0x007fffff04ff7812 */ /* 0x000fe4000782c0ff */
[----:B------:R-:W-:-:S05]  /*2920*/  SEL R7, RZ, 0x1, !P0 ;  /* 0x00000001ff077807 */ /* 0x000fca0004000000 */
[----:B------:R-:W-:-:S05]  /*2930*/  IMAD.MOV R7, RZ, RZ, -R7 ;  /* 0x000000ffff077224 */ /* 0x000fca00078e0a07 */
[----:B------:R-:W-:-:S13]  /*2940*/  ISETP.GE.AND P0, PT, R7, RZ, PT ;  /* 0x000000ff0700720c */ /* 0x000fda0003f06270 */
[----:B------:R-:W-:-:S04]  /*2950*/  @!P0 IADD3 R5, PT, PT, R5, 0x1, RZ ;  /* 0x0000000105058810 */ /* 0x000fc80007ffe0ff */
[----:B------:R-:W-:-:S04]  /*2960*/  @!P1 SHF.L.U32 R5, R5, 0x1, RZ ;  /* 0x0000000105059819 */ /* 0x000fc800000006ff */
[----:B------:R-:W-:Y:S01]  /*2970*/  LOP3.LUT R7, R5, 0x80000000, R4, 0xf8, !PT ;  /* 0x8000000005077812 */ /* 0x000fe200078ef804 */
[----:B------:R-:W-:Y:S06]  /*2980*/  BRA `(.L_x_20) ;  /* 0x0000000000047947 */ /* 0x000fec0003800000 */
.L_x_21:
[----:B------:R0:W1:Y:S02]  /*2990*/  MUFU.RCP R7, R4 ;  /* 0x0000000400077308 */ /* 0x0000640000001000 */
.L_x_20:
[----:B------:R-:W-:Y:S05]  /*29a0*/  BSYNC.RECONVERGENT B1 ;  /* 0x0000000000017941 */ /* 0x000fea0003800200 */
.L_x_18:
[----:B------:R-:W-:-:S04]  /*29b0*/  MOV R9, 0x0 ;  /* 0x0000000000097802 */ /* 0x000fc80000000f00 */
[----:B01----:R-:W-:Y:S05]  /*29c0*/  RET.REL.NODEC R8 `(_Z18diag_strtri_kernelccPfS_i) ;  /* 0xffffffd4088c7950 */ /* 0x003fea0003c3ffff */
.L_x_22:
[----:B------:R-:W-:-:S00]  /*29d0*/  BRA `(.L_x_22) ;  /* 0xfffffffc00fc7947 */ /* 0x000fc0000383ffff */
[----:B------:R-:W-:-:S00]  /*29e0*/  NOP ;  /* 0x0000000000007918 */ /* 0x000fc00000000000 */
        /* <DEDUP_REMOVED lines=9> */
.L_x_27:


//--------------------- .text._Z22inplace_sgemm_kernel_NifPfiS_i --------------------------
	.section	.text._Z22inplace_sgemm_kernel_NifPfiS_i,"ax",@progbits
	.align	128
        .global         _Z22inplace_sgemm_kernel_NifPfiS_i
        .type           _Z22inplace_sgemm_kernel_NifPfiS_i,@function
        .size           _Z22inplace_sgemm_kernel_NifPfiS_i,(.L_x_29 - _Z22inplace_sgemm_kernel_NifPfiS_i)
        .other          _Z22inplace_sgemm_kernel_NifPfiS_i,@"STO_CUDA_ENTRY STV_DEFAULT"
_Z22inplace_sgemm_kernel_NifPfiS_i:
.text._Z22inplace_sgemm_kernel_NifPfiS_i:
[----:B------:R-:W-:Y:S01]  /*0000*/  LDC R1, c[0x0][0x37c] ;  /* 0x0000df00ff017b82 */ /* 0x000fe20000000800 */
[----:B------:R-:W0:Y:S07]  /*0010*/  S2R R3, SR_TID.X ;  /* 0x0000000000037919 */ /* 0x000e2e0000002100 */
[----:B------:R-:W1:Y:S01]  /*0020*/  LDC R21, c[0x0][0x390] ;  /* 0x0000e400ff157b82 */ /* 0x000e620000000800 */
[----:B------:R-:W2:Y:S01]  /*0030*/  LDCU.64 UR4, c[0x0][0x358] ;  /* 0x00006b00ff0477ac */ /* 0x000ea20008000a00 */
[----:B------:R-:W0:Y:S01]  /*0040*/  S2R R2, SR_CTAID.X ;  /* 0x0000000000027919 */ /* 0x000e220000002500 */
[----:B------:R-:W3:Y:S01]  /*0050*/  LDCU UR6, c[0x0][0x384] ;  /* 0x00007080ff0677ac */ /* 0x000ee20008000800 */
[----:B------:R-:W4:Y:S04]  /*0060*/  S2R R4, SR_TID.Y ;  /* 0x0000000000047919 */ /* 0x000f280000002200 */
[----:B------:R-:W5:Y:S08]  /*0070*/  LDC R10, c[0x0][0x3a0] ;  /* 0x0000e800ff0a7b82 */ /* 0x000f700000000800 */
[----:B------:R-:W2:Y:S08]  /*0080*/  LDC.64 R22, c[0x0][0x388] ;  /* 0x0000e200ff167b82 */ /* 0x000eb00000000a00 */
[----:B------:R-:W3:Y:S01]  /*0090*/  LDC.64 R6, c[0x0][0x398] ;  /* 0x0000e600ff067b82 */ /* 0x000ee20000000a00 */
[----:B-1----:R-:W-:-:S02]  /*00a0*/  SHF.L.U32 R0, R21, 0x8, RZ ;  /* 0x0000000815007819 */ /* 0x002fc400000006ff */
[----:B------:R-:W-:Y:S02]  /*00b0*/  SHF.L.U32 R21, R21, 0x4, RZ ;  /* 0x0000000415157819 */ /* 0x000fe400000006ff */
[----:B------:R-:W-:Y:S02]  /*00c0*/  SHF.R.S32.HI R5, RZ, 0x8, R0 ;  /* 0x00000008ff057819 */ /* 0x000fe40000011400 */
[----:B-----5:R-:W-:Y:S02]  /*00d0*/  SHF.L.U32 R8, R10, 0x8, RZ ;  /* 0x000000080a087819 */ /* 0x020fe400000006ff */
[----:B0-----:R-:W-:Y:S02]  /*00e0*/  LEA R2, R2, R3, 0x5 ;  /* 0x0000000302027211 */ /* 0x001fe400078e28ff */
[----:B------:R-:W-:-:S03]  /*00f0*/  SHF.R.S32.HI R8, RZ, 0x8, R8 ;  /* 0x00000008ff087819 */ /* 0x000fc60000011408 */
[-C--:B----4-:R-:W-:Y:S02]  /*0100*/  IMAD R5, R5, R4.reuse, R2 ;  /* 0x0000000405057224 */ /* 0x090fe400078e0202 */
[----:B------:R-:W-:Y:S02]  /*0110*/  IMAD R9, R8, R4, R3 ;  /* 0x0000000408097224 */ /* 0x000fe400078e0203 */
[----:B--2---:R-:W-:-:S04]  /*0120*/  IMAD.WIDE R22, R5, 0x4, R22 ;  /* 0x0000000405167825 */ /* 0x004fc800078e0216 */
[----:B---3--:R-:W-:Y:S01]  /*0130*/  IMAD.WIDE R6, R9, 0x4, R6 ;  /* 0x0000000409067825 */ /* 0x008fe200078e0206 */
[----:B------:R-:W-:Y:S01]  /*0140*/  SHF.L.U32 R9, R10, 0x4, RZ ;  /* 0x000000040a097819 */ /* 0x000fe200000006ff */
[----:B------:R-:W2:Y:S02]  /*0150*/  LDG.E R5, desc[UR4][R22.64] ;  /* 0x0000000416057981 */ /* 0x000ea4000c1e1900 */
[----:B------:R-:W-:-:S04]  /*0160*/  IMAD.WIDE R20, R21, 0x4, R22 ;  /* 0x0000000415147825 */ /* 0x000fc800078e0216 */
[----:B------:R-:W-:Y:S01]  /*0170*/  IMAD.WIDE R8, R9, 0x4, R6 ;  /* 0x0000000409087825 */ /* 0x000fe200078e0206 */
[----:B------:R-:W3:Y:S04]  /*0180*/  LDG.E R11, desc[UR4][R20.64] ;  /* 0x00000004140b7981 */ /* 0x000ee8000c1e1900 */
[----:B------:R-:W4:Y:S04]  /*0190*/  LDG.E R6, desc[UR4][R6.64] ;  /* 0x0000000406067981 */ /* 0x000f28000c1e1900 */
[----:B------:R-:W5:Y:S01]  /*01a0*/  LDG.E R8, desc[UR4][R8.64] ;  /* 0x0000000408087981 */ /* 0x000f62000c1e1900 */
[----:B------:R-:W0:Y:S01]  /*01b0*/  S2R R13, SR_CgaCtaId ;  /* 0x00000000000d7919 */ /* 0x000e220000008800 */
[----:B------:R-:W-:-:S04]  /*01c0*/  MOV R0, 0x400 ;  /* 0x0000040000007802 */ /* 0x000fc80000000f00 */
[----:B0-----:R-:W-:Y:S02]  /*01d0*/  LEA R2, R13, R0, 0x18 ;  /* 0x000000000d027211 */ /* 0x001fe400078ec0ff */
[----:B------:R-:W-:-:S04]  /*01e0*/  IADD3 R0, PT, PT, R0, 0x1080, RZ ;  /* 0x0000108000007810 */ /* 0x000fc80007ffe0ff */
[----:B------:R-:W-:Y:S01]  /*01f0*/  LEA R13, R13, R0, 0x18 ;  /* 0x000000000d0d7211 */ /* 0x000fe200078ec0ff */
[----:B------:R-:W-:-:S03]  /*0200*/  IMAD R2, R3, 0x84, R2 ;  /* 0x0000008403027824 */ /* 0x000fc600078e0202 */
[C---:B------:R-:W-:Y:S02]  /*0210*/  LEA R0, R4.reuse, R13, 0x7 ;  /* 0x0000000d04007211 */ /* 0x040fe400078e38ff */
[----:B------:R-:W-:Y:S02]  /*0220*/  LEA R4, R4, R2, 0x2 ;  /* 0x0000000204047211 */ /* 0x000fe400078e10ff */
[----:B------:R-:W-:-:S03]  /*0230*/  LEA R27, R3, R0, 0x2 ;  /* 0x00000000031b7211 */ /* 0x000fc600078e10ff */
[----:B--2---:R-:W-:Y:S04]  /*0240*/  STS [R4], R5 ;  /* 0x0000000504007388 */ /* 0x004fe80000000800 */
[----:B---3--:R-:W-:Y:S04]  /*0250*/  STS [R4+0x40], R11 ;  /* 0x0000400b04007388 */ /* 0x008fe80000000800 */
[----:B----4-:R-:W-:Y:S04]  /*0260*/  STS [R27], R6 ;  /* 0x000000061b007388 */ /* 0x010fe80000000800 */
[----:B-----5:R-:W-:Y:S01]  /*0270*/  STS [R27+0x800], R8 ;  /* 0x000800081b007388 */ /* 0x020fe20000000800 */
[----:B------:R-:W-:Y:S06]  /*0280*/  BAR.SYNC.DEFER_BLOCKING 0x0 ;  /* 0x0000000000007b1d */ /* 0x000fec0000010000 */
[----:B------:R-:W-:Y:S04]  /*0290*/  LDS R3, [R2] ;  /* 0x0000000002037984 */ /* 0x000fe80000000800 */
[----:B------:R-:W0:Y:S04]  /*02a0*/  LDS.128 R12, [R0] ;  /* 0x00000000000c7984 */ /* 0x000e280000000c00 */
[----:B------:R-:W1:Y:S04]  /*02b0*/  LDS R26, [R2+0x4] ;  /* 0x00000400021a7984 */ /* 0x000e680000000800 */
[----:B------:R-:W2:Y:S04]  /*02c0*/  LDS.128 R16, [R0+0x800] ;  /* 0x0008000000107984 */ /* 0x000ea80000000c00 */
[----:B------:R-:W3:Y:S04]  /*02d0*/  LDS R25, [R2+0x8] ;  /* 0x0000080002197984 */ /* 0x000ee80000000800 */
[----:B------:R-:W-:Y:S04]  /*02e0*/  LDS.128 R8, [R0+0x810] ;  /* 0x0008100000087984 */ /* 0x000fe80000000c00 */
[----:B------:R-:W-:Y:S01]  /*02f0*/  LDS R24, [R2+0x14] ;  /* 0x0000140002187984 */ /* 0x000fe20000000800 */
[----:B0-----:R-:W-:-:S03]  /*0300*/  FFMA R7, R3, R12, RZ ;  /* 0x0000000c03077223 */ /* 0x001fc600000000ff */
[----:B------:R-:W0:Y:S01]  /*0310*/  LDS R12, [R2+0xc] ;  /* 0x00000c00020c7984 */ /* 0x000e220000000800 */
[----:B-1----:R-:W-:-:S03]  /*0320*/  FFMA R28, R26, R13, R7 ;  /* 0x0000000d1a1c7223 */ /* 0x002fc60000000007 */
[----:B------:R-:W1:Y:S04]  /*0330*/  LDS R13, [R2+0x10] ;  /* 0x00001000020d7984 */ /* 0x000e680000000800 */
[----:B------:R-:W4:Y:S01]  /*0340*/  LDS.128 R4, [R0+0x10] ;  /* 0x0000100000047984 */ /* 0x000f220000000c00 */
[----:B--2---:R-:W-:-:S04]  /*0350*/  FFMA R3, R3, R16, RZ ;  /* 0x0000001003037223 */ /* 0x004fc800000000ff */
[----:B------:R-:W-:Y:S01]  /*0360*/  FFMA R3, R26, R17, R3 ;  /* 0x000000111a037223 */ /* 0x000fe20000000003 */
[C---:B---3--:R-:W-:Y:S01]  /*0370*/  FFMA R17, R25.reuse, R14, R28 ;  /* 0x0000000e19117223 */ /* 0x048fe2000000001c */
[----:B------:R-:W-:Y:S02]  /*0380*/  LDS R26, [R2+0x24] ;  /* 0x00002400021a7984 */ /* 0x000fe40000000800 */
[----:B------:R-:W-:Y:S02]  /*0390*/  FFMA R18, R25, R18, R3 ;  /* 0x0000001219127223 */ /* 0x000fe40000000003 */
[----:B------:R-:W2:Y:S04]  /*03a0*/  LDS R3, [R2+0x18] ;  /* 0x0000180002037984 */ /* 0x000ea80000000800 */
[----:B------:R-:W3:Y:S04]  /*03b0*/  LDS R28, [R2+0x1c] ;  /* 0x00001c00021c7984 */ /* 0x000ee80000000800 */
[----:B------:R-:W-:Y:S01]  /*03c0*/  LDS R25, [R2+0x20] ;  /* 0x0000200002197984 */ /* 0x000fe20000000800 */
[C---:B0-----:R-:W-:Y:S01]  /*03d0*/  FFMA R15, R12.reuse, R15, R17 ;  /* 0x0000000f0c0f7223 */ /* 0x041fe20000000011 */
[----:B------:R-:W-:-:S04]  /*03e0*/  FFMA R19, R12, R19, R18 ;  /* 0x000000130c137223 */ /* 0x000fc80000000012 */
[-C--:B-1----:R-:W-:Y:S02]  /*03f0*/  FFMA R8, R8, R13.reuse, R19 ;  /* 0x0000000d08087223 */ /* 0x082fe40000000013 */
[----:B------:R-:W0:Y:S01]  /*0400*/  LDS.128 R16, [R0+0x820] ;  /* 0x0008200000107984 */ /* 0x000e220000000c00 */
[----:B----4-:R-:W-:-:S03]  /*0410*/  FFMA R27, R4, R13, R15 ;  /* 0x0000000d041b7223 */ /* 0x010fc6000000000f */
[----:B------:R-:W1:Y:S01]  /*0420*/  LDS.128 R12, [R0+0x20] ;  /* 0x00002000000c7984 */ /* 0x000e620000000c00 */
[C---:B------:R-:W-:Y:S01]  /*0430*/  FFMA R4, R24.reuse, R5, R27 ;  /* 0x0000000518047223 */ /* 0x040fe2000000001b */
[----:B------:R-:W-:Y:S02]  /*0440*/  FFMA R9, R24, R9, R8 ;  /* 0x0000000918097223 */ /* 0x000fe40000000008 */
[----:B------:R-:W-:Y:S01]  /*0450*/  LDS R24, [R2+0x34] ;  /* 0x0000340002187984 */ /* 0x000fe20000000800 */
[C---:B--2---:R-:W-:Y:S01]  /*0460*/  FFMA R5, R3.reuse, R6, R4 ;  /* 0x0000000603057223 */ /* 0x044fe20000000004 */
[----:B------:R-:W-:Y:S02]  /*0470*/  FFMA R10, R3, R10, R9 ;  /* 0x0000000a030a7223 */ /* 0x000fe40000000009 */
[----:B------:R-:W2:Y:S01]  /*0480*/  LDS R3, [R2+0x28] ;  /* 0x0000280002037984 */ /* 0x000ea20000000800 */
[C---:B---3--:R-:W-:Y:S01]  /*0490*/  FFMA R5, R28.reuse, R7, R5 ;  /* 0x000000071c057223 */ /* 0x048fe20000000005 */
[----:B------:R-:W-:-:S02]  /*04a0*/  FFMA R11, R28, R11, R10 ;  /* 0x0000000b1c0b7223 */ /* 0x000fc4000000000a */
[----:B------:R-:W3:Y:S02]  /*04b0*/  LDS R28, [R2+0x2c] ;  /* 0x00002c00021c7984 */ /* 0x000ee40000000800 */
[-C--:B0-----:R-:W-:Y:S02]  /*04c0*/  FFMA R16, R16, R25.reuse, R11 ;  /* 0x0000001910107223 */ /* 0x081fe4000000000b */
[----:B------:R-:W-:Y:S01]  /*04d0*/  LDS.128 R8, [R0+0x30] ;  /* 0x0000300000087984 */ /* 0x000fe20000000c00 */
[----:B-1----:R-:W-:-:S03]  /*04e0*/  FFMA R27, R12, R25, R5 ;  /* 0x000000190c1b7223 */ /* 0x002fc60000000005 */
[----:B------:R-:W0:Y:S04]  /*04f0*/  LDS R25, [R2+0x30] ;  /* 0x0000300002197984 */ /* 0x000e280000000800 */
[----:B------:R-:W1:Y:S01]  /*0500*/  LDS.128 R4, [R0+0x830] ;  /* 0x0008300000047984 */ /* 0x000e620000000c00 */
[C---:B------:R-:W-:Y:S01]  /*0510*/  FFMA R12, R26.reuse, R13, R27 ;  /* 0x0000000d1a0c7223 */ /* 0x040fe2000000001b */
[----:B------:R-:W-:Y:S02]  /*0520*/  FFMA R17, R26, R17, R16 ;  /* 0x000000111a117223 */ /* 0x000fe40000000010 */
[----:B------:R-:W-:Y:S01]  /*0530*/  LDS R26, [R2+0x44] ;  /* 0x00004400021a7984 */ /* 0x000fe20000000800 */
[C---:B--2---:R-:W-:Y:S01]  /*0540*/  FFMA R13, R3.reuse, R14, R12 ;  /* 0x0000000e030d7223 */ /* 0x044fe2000000000c */
[----:B------:R-:W-:-:S02]  /*0550*/  FFMA R18, R3, R18, R17 ;  /* 0x0000001203127223 */ /* 0x000fc40000000011 */
[----:B------:R-:W2:Y:S01]  /*0560*/  LDS R3, [R2+0x38] ;  /* 0x0000380002037984 */ /* 0x000ea20000000800 */
[C---:B---3--:R-:W-:Y:S01]  /*0570*/  FFMA R13, R28.reuse, R15, R13 ;  /* 0x0000000f1c0d7223 */ /* 0x048fe2000000000d */
[----:B------:R-:W-:Y:S02]  /*0580*/  FFMA R19, R28, R19, R18 ;  /* 0x000000131c137223 */ /* 0x000fe40000000012 */
[----:B------:R-:W3:Y:S01]  /*0590*/  LDS R28, [R2+0x3c] ;  /* 0x00003c00021c7984 */ /* 0x000ee20000000800 */
[----:B0-----:R-:W-:-:S03]  /*05a0*/  FFMA R27, R8, R25, R13 ;  /* 0x00000019081b7223 */ /* 0x001fc6000000000d */
        /* <DEDUP_REMOVED lines=40> */
[----:B------:R-:W-:Y:S02]  /*0830*/  LDS R28, [R2+0x7c] ;  /* 0x00007c00021c7984 */ /* 0x000fe40000000800 */
[-C--:B0-----:R-:W-:Y:S02]  /*0840*/  FFMA R16, R16, R25.reuse, R11 ;  /* 0x0000001910107223 */ /* 0x081fe4000000000b */
[----:B------:R-:W-:Y:S01]  /*0850*/  LDS.128 R8, [R0+0x870] ;  /* 0x0008700000087984 */ /* 0x000fe20000000c00 */
[----:B-1----:R-:W-:-:S03]  /*0860*/  FFMA R27, R12, R25, R5 ;  /* 0x000000190c1b7223 */ /* 0x002fc60000000005 */
[----:B------:R-:W0:Y:S04]  /*0870*/  LDS R25, [R2+0x70] ;  /* 0x0000700002197984 */ /* 0x000e280000000800 */
[----:B------:R-:W1:Y:S01]  /*0880*/  LDS.128 R4, [R0+0x70] ;  /* 0x0000700000047984 */ /* 0x000e620000000c00 */
[----:B------:R-:W-:-:S03]  /*0890*/  FFMA R27, R26, R13, R27 ;  /* 0x0000000d1a1b7223 */ /* 0x000fc6000000001b */
[----:B------:R-:W3:Y:S04]  /*08a0*/  LDS R12, [R2+0x74] ;  /* 0x00007400020c7984 */ /* 0x000ee80000000800 */
[----:B------:R-:W4:Y:S01]  /*08b0*/  LDS R13, [R2+0x78] ;  /* 0x00007800020d7984 */ /* 0x000f220000000800 */
[----:B------:R-:W-:Y:S01]  /*08c0*/  FFMA R17, R26, R17, R16 ;  /* 0x000000111a117223 */ /* 0x000fe20000000010 */
[----:B--2---:R-:W-:-:S03]  /*08d0*/  FFMA R27, R3, R14, R27 ;  /* 0x0000000e031b7223 */ /* 0x004fc6000000001b */
[----:B------:R-:W-:Y:S01]  /*08e0*/  FFMA R18, R3, R18, R17 ;  /* 0x0000001203127223 */ /* 0x000fe20000000011 */
[----:B------:R-:W-:-:S03]  /*08f0*/  FFMA R15, R24, R15, R27 ;  /* 0x0000000f180f7223 */ /* 0x000fc6000000001b */
[----:B------:R-:W-:-:S04]  /*0900*/  FFMA R19, R24, R19, R18 ;  /* 0x0000001318137223 */ /* 0x000fc80000000012 */
[-C--:B0-----:R-:W-:Y:S01]  /*0910*/  FFMA R8, R8, R25.reuse, R19 ;  /* 0x0000001908087223 */ /* 0x081fe20000000013 */
[----:B-1----:R-:W-:-:S04]  /*0920*/  FFMA R15, R4, R25, R15 ;  /* 0x00000019040f7223 */ /* 0x002fc8000000000f */
[C---:B---3--:R-:W-:Y:S01]  /*0930*/  FFMA R0, R12.reuse, R5, R15 ;  /* 0x000000050c007223 */ /* 0x048fe2000000000f */
[----:B------:R-:W-:-:S03]  /*0940*/  FFMA R9, R12, R9, R8 ;  /* 0x000000090c097223 */ /* 0x000fc60000000008 */
[C---:B----4-:R-:W-:Y:S01]  /*0950*/  FFMA R3, R13.reuse, R6, R0 ;  /* 0x000000060d037223 */ /* 0x050fe20000000000 */
[----:B------:R-:W-:-:S03]  /*0960*/  FFMA R10, R13, R10, R9 ;  /* 0x0000000a0d0a7223 */ /* 0x000fc60000000009 */
[C---:B------:R-:W-:Y:S01]  /*0970*/  FFMA R3, R28.reuse, R7, R3 ;  /* 0x000000071c037223 */ /* 0x040fe20000000003 */
[----:B------:R-:W-:-:S03]  /*0980*/  FFMA R10, R28, R11, R10 ;  /* 0x0000000b1c0a7223 */ /* 0x000fc6000000000a */
[----:B------:R-:W-:Y:S01]  /*0990*/  FMUL R3, R3, UR6 ;  /* 0x0000000603037c20 */ /* 0x000fe20008400000 */
[----:B------:R-:W-:-:S04]  /*09a0*/  FMUL R5, R10, UR6 ;  /* 0x000000060a057c20 */ /* 0x000fc80008400000 */
[----:B------:R-:W-:Y:S04]  /*09b0*/  STG.E desc[UR4][R22.64], R3 ;  /* 0x0000000316007986 */ /* 0x000fe8000c101904 */
[----:B------:R-:W-:Y:S01]  /*09c0*/  STG.E desc[UR4][R20.64], R5 ;  /* 0x0000000514007986 */ /* 0x000fe2000c101904 */
[----:B------:R-:W-:Y:S05]  /*09d0*/  EXIT ;  /* 0x000000000000794d */ /* 0x000fea0003800000 */
.L_x_23:
        /* <DEDUP_REMOVED lines=10> */
.L_x_29:


//--------------------- .text._Z22inplace_sgemm_kernel_TifPfiS_i --------------------------
	.section	.text._Z22inplace_sgemm_kernel_TifPfiS_i,"ax",@progbits
	.align	128
        .global         _Z22inplace_sgemm_kernel_TifPfiS_i
        .type           _Z22inplace_sgemm_kernel_TifPfiS_i,@function
        .size           _Z22inplace_sgemm_kernel_TifPfiS_i,(.L_x_30 - _Z22inplace_sgemm_kernel_TifPfiS_i)
        .other          _Z22inplace_sgemm_kernel_TifPfiS_i,@"STO_CUDA_ENTRY STV_DEFAULT"
_Z22inplace_sgemm_kernel_TifPfiS_i:
.text._Z22inplace_sgemm_kernel_TifPfiS_i:
        /* <DEDUP_REMOVED lines=18> */
[----:B--2---:R-:W-:Y:S01]  /*0120*/  IMAD.WIDE R22, R7, 0x4, R22 ;  /* 0x0000000407167825 */ /* 0x004fe200078e0216 */
[----:B------:R-:W-:-:S03]  /*0130*/  SHF.L.U32 R7, R10, 0x4, RZ ;  /* 0x000000040a077819 */ /* 0x000fc600000006ff */
[----:B---3--:R-:W-:Y:S01]  /*0140*/  IMAD.WIDE R4, R9, 0x4, R4 ;  /* 0x0000000409047825 */ /* 0x008fe200078e0204 */
[----:B------:R-:W2:Y:S03]  /*0150*/  LDG.E R8, desc[UR4][R22.64] ;  /* 0x0000000416087981 */ /* 0x000ea6000c1e1900 */
        /* <DEDUP_REMOVED lines=11> */
[-C--:B------:R-:W-:Y:S02]  /*0210*/  LEA R0, R0, R11.reuse, 0x7 ;  /* 0x0000000b00007211 */ /* 0x080fe400078e38ff */
[C---:B------:R-:W-:Y:S02]  /*0220*/  LEA R9, R3.reuse, R2, 0x2 ;  /* 0x0000000203097211 */ /* 0x040fe400078e10ff */
[C---:B------:R-:W-:Y:S02]  /*0230*/  LEA R27, R3.reuse, R0, 0x2 ;  /* 0x00000000031b7211 */ /* 0x040fe400078e10ff */
[----:B------:R-:W-:Y:S01]  /*0240*/  LEA R0, R3, R11, 0x7 ;  /* 0x0000000b03007211 */ /* 0x000fe200078e38ff */
        /* <DEDUP_REMOVED lines=122> */
.L_x_24:
        /* <DEDUP_REMOVED lines=9> */
.L_x_30:


//--------------------- .text._Z14sgemv32_kernelifPfiS_S_ --------------------------
	.section	.text._Z14sgemv32_kernelifPfiS_S_,"ax",@progbits
	.align	128
        .global         _Z14sgemv32_kernelifPfiS_S_
        .type           _Z14sgemv32_kernelifPfiS_S_,@function
        .size           _Z14sgemv32_kernelifPfiS_S_,(.L_x_31 - _Z14sgemv32_kernelifPfiS_S_)
        .other          _Z14sgemv32_kernelifPfiS_S_,@"STO_CUDA_ENTRY STV_DEFAULT"
_Z14sgemv32_kernelifPfiS_S_:
.text._Z14sgemv32_kernelifPfiS_S_:
[----:B------:R-:W-:Y:S01]  /*0000*/  LDC R1, c[0x0][0x37c] ;  /* 0x0000df00ff017b82 */ /* 0x000fe20000000800 */
[----:B------:R-:W0:Y:S07]  /*0010*/  S2R R15, SR_TID.X ;  /* 0x00000000000f7919 */ /* 0x000e2e0000002100 */
[----:B------:R-:W0:Y:S01]  /*0020*/  LDC.64 R4, c[0x0][0x398] ;  /* 0x0000e600ff047b82 */ /* 0x000e220000000a00 */
[----:B------:R-:W1:Y:S01]  /*0030*/  LDCU.64 UR6, c[0x0][0x358] ;  /* 0x00006b00ff0677ac */ /* 0x000e620008000a00 */
[----:B------:R-:W2:Y:S06]  /*0040*/  S2R R0, SR_CTAID.X ;  /* 0x0000000000007919 */ /* 0x000eac0000002500 */
[----:B------:R-:W3:Y:S08]  /*0050*/  S2UR UR5, SR_CgaCtaId ;  /* 0x00000000000579c3 */ /* 0x000ef00000008800 */
[----:B------:R-:W4:Y:S08]  /*0060*/  LDC.64 R2, c[0x0][0x388] ;  /* 0x0000e200ff027b82 */ /* 0x000f300000000a00 */
[----:B------:R-:W4:Y:S01]  /*0070*/  LDC R14, c[0x0][0x390] ;  /* 0x0000e400ff0e7b82 */ /* 0x000f220000000800 */
[----:B0-----:R-:W-:-:S06]  /*0080*/  IMAD.WIDE.U32 R4, R15, 0x4, R4 ;  /* 0x000000040f047825 */ /* 0x001fcc00078e0004 */
[----:B-1----:R-:W4:Y:S01]  /*0090*/  LDG.E R4, desc[UR6][R4.64] ;  /* 0x0000000604047981 */ /* 0x002f22000c1e1900 */
[----:B------:R-:W-:Y:S01]  /*00a0*/  UMOV UR4, 0x400 ;  /* 0x0000040000047882 */ /* 0x000fe20000000000 */
[----:B--2---:R-:W-:Y:S01]  /*00b0*/  LEA R0, R0, R15, 0x5 ;  /* 0x0000000f00007211 */ /* 0x004fe200078e28ff */
[----:B---3--:R-:W-:Y:S01]  /*00c0*/  ULEA UR4, UR5, UR4, 0x18 ;  /* 0x0000000405047291 */ /* 0x008fe2000f8ec0ff */
[----:B------:R-:W0:Y:S03]  /*00d0*/  LDCU UR5, c[0x0][0x380] ;  /* 0x00007000ff0577ac */ /* 0x000e260008000800 */
[----:B----4-:R-:W-:Y:S02]  /*00e0*/  IMAD.WIDE R2, R0, 0x4, R2 ;  /* 0x0000000400027825 */ /* 0x010fe400078e0202 */
[----:B------:R-:W-:Y:S02]  /*00f0*/  LEA R15, R15, UR4, 0x2 ;  /* 0x000000040f0f7c11 */ /* 0x000fe4000f8e10ff */
[----:B------:R-:W-:-:S04]  /*0100*/  IMAD.WIDE R6, R14, 0x4, R2 ;  /* 0x000000040e067825 */ /* 0x000fc800078e0202 */
[----:B------:R-:W-:-:S04]  /*0110*/  IMAD.WIDE R10, R14, 0x4, R6 ;  /* 0x000000040e0a7825 */ /* 0x000fc800078e0206 */
[----:B------:R-:W-:-:S04]  /*0120*/  IMAD.WIDE R12, R14, 0x4, R10 ;  /* 0x000000040e0c7825 */ /* 0x000fc800078e020a */
[----:B------:R-:W-:-:S04]  /*0130*/  IMAD.WIDE R16, R14, 0x4, R12 ;  /* 0x000000040e107825 */ /* 0x000fc800078e020c */
[----:B------:R-:W-:-:S04]  /*0140*/  IMAD.WIDE R18, R14, 0x4, R16 ;  /* 0x000000040e127825 */ /* 0x000fc800078e0210 */
[----:B------:R-:W-:-:S04]  /*0150*/  IMAD.WIDE R28, R14, 0x4, R18 ;  /* 0x000000040e1c7825 */ /* 0x000fc800078e0212 */
[C---:B------:R-:W-:Y:S01]  /*0160*/  IMAD.WIDE R32, R14.reuse, 0x4, R28 ;  /* 0x000000040e207825 */ /* 0x040fe200078e021c */
[----:B------:R1:W-:Y:S01]  /*0170*/  STS [R15], R4 ;  /* 0x000000040f007388 */ /* 0x0003e20000000800 */
[----:B------:R-:W-:Y:S06]  /*0180*/  BAR.SYNC.DEFER_BLOCKING 0x0 ;  /* 0x0000000000007b1d */ /* 0x000fec0000010000 */
[----:B------:R-:W2:Y:S04]  /*0190*/  LDG.E R5, desc[UR6][R2.64] ;  /* 0x0000000602057981 */ /* 0x000ea8000c1e1900 */
[----:B------:R3:W4:Y:S04]  /*01a0*/  LDG.E R8, desc[UR6][R6.64] ;  /* 0x0000000606087981 */ /* 0x000728000c1e1900 */
[----:B------:R-:W4:Y:S04]  /*01b0*/  LDG.E R9, desc[UR6][R10.64] ;  /* 0x000000060a097981 */ /* 0x000f28000c1e1900 */
[----:B------:R-:W4:Y:S04]  /*01c0*/  LDG.E R26, desc[UR6][R12.64] ;  /* 0x000000060c1a7981 */ /* 0x000f28000c1e1900 */
[----:B------:R-:W4:Y:S04]  /*01d0*/  LDG.E R25, desc[UR6][R16.64] ;  /* 0x0000000610197981 */ /* 0x000f28000c1e1900 */
[----:B------:R0:W4:Y:S04]  /*01e0*/  LDG.E R24, desc[UR6][R18.64] ;  /* 0x0000000612187981 */ /* 0x000128000c1e1900 */
[----:B------:R1:W4:Y:S01]  /*01f0*/  LDG.E R23, desc[UR6][R28.64] ;  /* 0x000000061c177981 */ /* 0x000322000c1e1900 */
[----:B---3--:R-:W-:-:S03]  /*0200*/  IMAD.WIDE R6, R14, 0x4, R32 ;  /* 0x000000040e067825 */ /* 0x008fc600078e0220 */
[----:B------:R3:W4:Y:S01]  /*0210*/  LDG.E R22, desc[UR6][R32.64] ;  /* 0x0000000620167981 */ /* 0x000722000c1e1900 */
[----:B------:R-:W-:-:S03]  /*0220*/  IMAD.WIDE R34, R14, 0x4, R6 ;  /* 0x000000040e227825 */ /* 0x000fc600078e0206 */
[----:B------:R-:W4:Y:S04]  /*0230*/  LDG.E R21, desc[UR6][R6.64] ;  /* 0x0000000606157981 */ /* 0x000f28000c1e1900 */
[----:B------:R-:W4:Y:S01]  /*0240*/  LDG.E R2, desc[UR6][R34.64] ;  /* 0x0000000622027981 */ /* 0x000f22000c1e1900 */
[----:B------:R-:W-:-:S03]  /*0250*/  IMAD.WIDE R36, R14, 0x4, R34 ;  /* 0x000000040e247825 */ /* 0x000fc600078e0222 */
[----:B0-----:R-:W2:Y:S01]  /*0260*/  LDS.128 R16, [UR4] ;  /* 0x00000004ff107984 */ /* 0x001ea20008000c00 */
[----:B------:R-:W-:-:S03]  /*0270*/  IMAD.WIDE R30, R14, 0x4, R36 ;  /* 0x000000040e1e7825 */ /* 0x000fc600078e0224 */
[----:B------:R0:W4:Y:S04]  /*0280*/  LDG.E R3, desc[UR6][R36.64] ;  /* 0x0000000624037981 */ /* 0x000128000c1e1900 */
[----:B------:R-:W4:Y:S01]  /*0290*/  LDG.E R20, desc[UR6][R30.64] ;  /* 0x000000061e147981 */ /* 0x000f22000c1e1900 */
[----:B------:R-:W-:-:S05]  /*02a0*/  IMAD.WIDE R10, R14, 0x4, R30 ;  /* 0x000000040e0a7825 */ /* 0x000fca00078e021e */
[----:B-1----:R-:W4:Y:S01]  /*02b0*/  LDG.E R15, desc[UR6][R10.64] ;  /* 0x000000060a0f7981 */ /* 0x002f22000c1e1900 */
[----:B------:R-:W-:-:S05]  /*02c0*/  IMAD.WIDE R28, R14, 0x4, R10 ;  /* 0x000000040e1c7825 */ /* 0x000fca00078e020a */
[----:B------:R-:W4:Y:S01]  /*02d0*/  LDG.E R12, desc[UR6][R28.64] ;  /* 0x000000061c0c7981 */ /* 0x000f22000c1e1900 */
[----:B---3--:R-:W-:-:S05]  /*02e0*/  IMAD.WIDE R32, R14, 0x4, R28 ;  /* 0x000000040e207825 */ /* 0x008fca00078e021c */
[----:B------:R1:W3:Y:S01]  /*02f0*/  LDG.E R13, desc[UR6][R32.64] ;  /* 0x00000006200d7981 */ /* 0x0002e2000c1e1900 */
[----:B0-----:R-:W-:-:S05]  /*0300*/  IMAD.WIDE R36, R14, 0x4, R32 ;  /* 0x000000040e247825 */ /* 0x001fca00078e0220 */
[----:B------:R0:W3:Y:S01]  /*0310*/  LDG.E R30, desc[UR6][R36.64] ;  /* 0x00000006241e7981 */ /* 0x0000e2000c1e1900 */
[----:B------:R-:W-:-:S05]  /*0320*/  IMAD.WIDE R34, R14, 0x4, R36 ;  /* 0x000000040e227825 */ /* 0x000fca00078e0224 */
[----:B------:R0:W3:Y:S01]  /*0330*/  LDG.E R29, desc[UR6][R34.64] ;  /* 0x00000006221d7981 */ /* 0x0000e2000c1e1900 */
[----:B-1----:R-:W-:-:S05]  /*0340*/  IMAD.WIDE R32, R14, 0x4, R34 ;  /* 0x000000040e207825 */ /* 0x002fca00078e0222 */
[----:B------:R1:W3:Y:S01]  /*0350*/  LDG.E R28, desc[UR6][R32.64] ;  /* 0x00000006201c7981 */ /* 0x0002e2000c1e1900 */
[----:B--2---:R-:W-:-:S03]  /*0360*/  FFMA R27, R5, R16, RZ ;  /* 0x00000010051b7223 */ /* 0x004fc600000000ff */
[----:B------:R-:W2:Y:S01]  /*0370*/  LDS.128 R4, [UR4+0x10] ;  /* 0x00001004ff047984 */ /* 0x000ea20008000c00 */
[----:B----4-:R-:W-:-:S04]  /*0380*/  FFMA R8, R8, R17, R27 ;  /* 0x0000001108087223 */ /* 0x010fc8000000001b */
[----:B------:R-:W-:Y:S02]  /*0390*/  FFMA R17, R9, R18, R8 ;  /* 0x0000001209117223 */ /* 0x000fe40000000008 */
[----:B------:R-:W4:Y:S02]  /*03a0*/  LDS.128 R8, [UR4+0x20] ;  /* 0x00002004ff087984 */ /* 0x000f240008000c00 */
[----:B------:R-:W-:-:S04]  /*03b0*/  FFMA R16, R26, R19, R17 ;  /* 0x000000131a107223 */ /* 0x000fc80000000011 */
[----:B--2---:R-:W-:Y:S01]  /*03c0*/  FFMA R25, R25, R4, R16 ;  /* 0x0000000419197223 */ /* 0x004fe20000000010 */
[----:B------:R-:W-:-:S04]  /*03d0*/  IMAD.WIDE R16, R14, 0x4, R32 ;  /* 0x000000040e107825 */ /* 0x000fc800078e0220 */
[----:B------:R-:W-:Y:S01]  /*03e0*/  FFMA R24, R24, R5, R25 ;  /* 0x0000000518187223 */ /* 0x000fe20000000019 */
[----:B------:R-:W2:Y:S01]  /*03f0*/  LDG.E R27, desc[UR6][R16.64] ;  /* 0x00000006101b7981 */ /* 0x000ea2000c1e1900 */
[----:B------:R-:W-:-:S04]  /*0400*/  IMAD.WIDE R18, R14, 0x4, R16 ;  /* 0x000000040e127825 */ /* 0x000fc800078e0210 */
[----:B------:R-:W-:Y:S01]  /*0410*/  FFMA R23, R23, R6, R24 ;  /* 0x0000000617177223 */ /* 0x000fe20000000018 */
[----:B------:R-:W2:Y:S01]  /*0420*/  LDG.E R26, desc[UR6][R18.64] ;  /* 0x00000006121a7981 */ /* 0x000ea2000c1e1900 */
[----:B------:R-:W-:-:S04]  /*0430*/  IMAD.WIDE R24, R14, 0x4, R18 ;  /* 0x000000040e187825 */ /* 0x000fc800078e0212 */
[----:B------:R-:W-:Y:S02]  /*0440*/  FFMA R22, R22, R7, R23 ;  /* 0x0000000716167223 */ /* 0x000fe40000000017 */
[----:B------:R-:W3:Y:S01]  /*0450*/  LDS.128 R4, [UR4+0x30] ;  /* 0x00003004ff047984 */ /* 0x000ee20008000c00 */
[----:B0-----:R-:W-:-:S04]  /*0460*/  IMAD.WIDE R36, R14, 0x4, R24 ;  /* 0x000000040e247825 */ /* 0x001fc800078e0218 */
[----:B----4-:R-:W-:Y:S01]  /*0470*/  FFMA R21, R21, R8, R22 ;  /* 0x0000000815157223 */ /* 0x010fe20000000016 */
[----:B------:R-:W4:Y:S01]  /*0480*/  LDG.E R25, desc[UR6][R24.64] ;  /* 0x0000000618197981 */ /* 0x000f22000c1e1900 */
[----:B------:R-:W-:-:S04]  /*0490*/  IMAD.WIDE R22, R14, 0x4, R36 ;  /* 0x000000040e167825 */ /* 0x000fc800078e0224 */
[----:B------:R-:W-:Y:S01]  /*04a0*/  FFMA R2, R2, R9, R21 ;  /* 0x0000000902027223 */ /* 0x000fe20000000015 */
[----:B------:R-:W4:Y:S01]  /*04b0*/  LDG.E R17, desc[UR6][R22.64] ;  /* 0x0000000616117981 */ /* 0x000f22000c1e1900 */
[----:B------:R-:W-:-:S04]  /*04c0*/  IMAD.WIDE R34, R14, 0x4, R22 ;  /* 0x000000040e227825 */ /* 0x000fc800078e0216 */
[----:B------:R-:W-:Y:S02]  /*04d0*/  FFMA R3, R3, R10, R2 ;  /* 0x0000000a03037223 */ /* 0x000fe40000000002 */
[----:B------:R-:W4:Y:S01]  /*04e0*/  LDG.E R2, desc[UR6][R36.64] ;  /* 0x0000000624027981 */ /* 0x000f22000c1e1900 */
[----:B-1----:R-:W-:-:S04]  /*04f0*/  IMAD.WIDE R32, R14, 0x4, R34 ;  /* 0x000000040e207825 */ /* 0x002fc800078e0222 */
[----:B------:R-:W-:Y:S01]  /*0500*/  FFMA R20, R20, R11, R3 ;  /* 0x0000000b14147223 */ /* 0x000fe20000000003 */
[----:B------:R-:W4:Y:S01]  /*0510*/  LDG.E R16, desc[UR6][R34.64] ;  /* 0x0000000622107981 */ /* 0x000f22000c1e1900 */
[----:B------:R-:W-:-:S03]  /*0520*/  IMAD.WIDE R10, R14, 0x4, R32 ;  /* 0x000000040e0a7825 */ /* 0x000fc600078e0220 */
[----:B------:R-:W4:Y:S04]  /*0530*/  LDG.E R19, desc[UR6][R32.64] ;  /* 0x0000000620137981 */ /* 0x000f28000c1e1900 */
[----:B------:R0:W4:Y:S01]  /*0540*/  LDG.E R18, desc[UR6][R10.64] ;  /* 0x000000060a127981 */ /* 0x000122000c1e1900 */
[----:B------:R-:W-:-:S05]  /*0550*/  IMAD.WIDE R8, R14, 0x4, R10 ;  /* 0x000000040e087825 */ /* 0x000fca00078e020a */
[----:B------:R1:W5:Y:S01]  /*0560*/  LDG.E R3, desc[UR6][R8.64] ;  /* 0x0000000608037981 */ /* 0x000362000c1e1900 */
[----:B0-----:R-:W-:-:S04]  /*0570*/  IMAD.WIDE R10, R14, 0x4, R8 ;  /* 0x000000040e0a7825 */ /* 0x001fc800078e0208 */
[----:B---3--:R-:W-:Y:S01]  /*0580*/  FFMA R15, R15, R4, R20 ;  /* 0x000000040f0f7223 */ /* 0x008fe20000000014 */
[----:B------:R-:W5:Y:S01]  /*0590*/  LDG.E R24, desc[UR6][R10.64] ;  /* 0x000000060a187981 */ /* 0x000f62000c1e1900 */
[----:B-1----:R-:W-:-:S04]  /*05a0*/  IMAD.WIDE R8, R14, 0x4, R10 ;  /* 0x000000040e087825 */ /* 0x002fc800078e020a */
[----:B------:R-:W-:Y:S01]  /*05b0*/  FFMA R12, R12, R5, R15 ;  /* 0x000000050c0c7223 */ /* 0x000fe2000000000f */
[----:B------:R0:W5:Y:S01]  /*05c0*/  LDG.E R23, desc[UR6][R8.64] ;  /* 0x0000000608177981 */ /* 0x000162000c1e1900 */
[----:B------:R-:W-:-:S05]  /*05d0*/  IMAD.WIDE R36, R14, 0x4, R8 ;  /* 0x000000040e247825 */ /* 0x000fca00078e0208 */
[----:B------:R1:W5:Y:S01]  /*05e0*/  LDG.E R20, desc[UR6][R36.64] ;  /* 0x0000000624147981 */ /* 0x000362000c1e1900 */
[----:B------:R-:W-:-:S04]  /*05f0*/  IMAD.WIDE R34, R14, 0x4, R36 ;  /* 0x000000040e227825 */ /* 0x000fc800078e0224 */
[----:B------:R-:W-:Y:S01]  /*0600*/  FFMA R5, R13, R6, R12 ;  /* 0x000000060d057223 */ /* 0x000fe2000000000c */
[----:B0-----:R-:W-:Y:S01]  /*0610*/  LDS.128 R8, [UR4+0x50] ;  /* 0x00005004ff087984 */ /* 0x001fe20008000c00 */
[----:B------:R-:W-:-:S03]  /*0620*/  IMAD.WIDE R32, R14, 0x4, R34 ;  /* 0x000000040e207825 */ /* 0x000fc600078e0222 */
[----:B------:R1:W5:Y:S04]  /*0630*/  LDG.E R21, desc[UR6][R34.64] ;  /* 0x0000000622157981 */ /* 0x000368000c1e1900 */
[----:B------:R1:W5:Y:S04]  /*0640*/  LDG.E R22, desc[UR6][R32.64] ;  /* 0x0000000620167981 */ /* 0x000368000c1e1900 */
[----:B------:R-:W0:Y:S01]  /*0650*/  LDS.128 R12, [UR4+0x40] ;  /* 0x00004004ff0c7984 */ /* 0x000e220008000c00 */
[----:B------:R-:W-:-:S03]  /*0660*/  FFMA R30, R30, R7, R5 ;  /* 0x000000071e1e7223 */ /* 0x000fc60000000005 */
[----:B------:R-:W3:Y:S01]  /*0670*/  LDS.128 R4, [UR4+0x60] ;  /* 0x00006004ff047984 */ /* 0x000ee20008000c00 */
[----:B------:R-:W-:Y:S01]  /*0680*/  ISETP.GE.AND P0, PT, R0, UR5, PT ;  /* 0x0000000500007c0c */ /* 0x000fe2000bf06270 */
[----:B0-----:R-:W-:-:S04]  /*0690*/  FFMA R29, R29, R12, R30 ;  /* 0x0000000c1d1d7223 */ /* 0x001fc8000000001e */
[----:B------:R-:W-:-:S04]  /*06a0*/  FFMA R28, R28, R13, R29 ;  /* 0x0000000d1c1c7223 */ /* 0x000fc8000000001d */
[----:B--2---:R-:W-:-:S04]  /*06b0*/  FFMA R27, R27, R14, R28 ;  /* 0x0000000e1b1b7223 */ /* 0x004fc8000000001c */
[----:B------:R-:W-:Y:S02]  /*06c0*/  FFMA R26, R26, R15, R27 ;  /* 0x0000000f1a1a7223 */ /* 0x000fe4000000001b */
[----:B------:R-:W0:Y:S02]  /*06d0*/  LDS.128 R12, [UR4+0x70] ;  /* 0x00007004ff0c7984 */ /* 0x000e240008000c00 */
[----:B----4-:R-:W-:-:S04]  /*06e0*/  FFMA R25, R25, R8, R26 ;  /* 0x0000000819197223 */ /* 0x010fc8000000001a */
[----:B------:R-:W-:-:S04]  /*06f0*/  FFMA R2, R2, R9, R25 ;  /* 0x0000000902027223 */ /* 0x000fc80000000019 */
[----:B------:R-:W-:-:S04]  /*0700*/  FFMA R17, R17, R10, R2 ;  /* 0x0000000a11117223 */ /* 0x000fc80000000002 */
[----:B------:R-:W-:-:S04]  /*0710*/  FFMA R16, R16, R11, R17 ;  /* 0x0000000b10107223 */ /* 0x000fc80000000011 */
[----:B---3--:R-:W-:-:S04]  /*0720*/  FFMA R19, R19, R4, R16 ;  /* 0x0000000413137223 */ /* 0x008fc80000000010 */
[----:B------:R-:W-:Y:S01]  /*0730*/  FFMA R18, R18, R5, R19 ;  /* 0x0000000512127223 */ /* 0x000fe20000000013 */
[----:B01----:R-:W-:Y:S06]  /*0740*/  @P0 EXIT ;  /* 0x000000000000094d */ /* 0x003fec0003800000 */
[----:B------:R-:W0:Y:S01]  /*0750*/  LDC.64 R4, c[0x0][0x3a0] ;  /* 0x0000e800ff047b82 */ /* 0x000e220000000a00 */
[----:B-----5:R-:W-:Y:S01]  /*0760*/  FFMA R3, R3, R6, R18 ;  /* 0x0000000603037223 */ /* 0x020fe20000000012 */
[----:B------:R-:W1:Y:S03]  /*0770*/  LDCU UR4, c[0x0][0x384] ;  /* 0x00007080ff0477ac */ /* 0x000e660008000800 */
[----:B------:R-:W-:-:S04]  /*0780*/  FFMA R24, R24, R7, R3 ;  /* 0x0000000718187223 */ /* 0x000fc80000000003 */
[----:B------:R-:W-:-:S04]  /*0790*/  FFMA R23, R23, R12, R24 ;  /* 0x0000000c17177223 */ /* 0x000fc80000000018 */
[----:B------:R-:W-:-:S04]  /*07a0*/  FFMA R20, R20, R13, R23 ;  /* 0x0000000d14147223 */ /* 0x000fc80000000017 */
[----:B------:R-:W-:-:S04]  /*07b0*/  FFMA R21, R21, R14, R20 ;  /* 0x0000000e15157223 */ /* 0x000fc80000000014 */
[----:B------:R-:W-:Y:S01]  /*07c0*/  FFMA R15, R22, R15, R21 ;  /* 0x0000000f160f7223 */ /* 0x000fe20000000015 */
[----:B0-----:R-:W-:-:S04]  /*07d0*/  IMAD.WIDE R4, R0, 0x4, R4 ;  /* 0x0000000400047825 */ /* 0x001fc800078e0204 */
[----:B-1----:R-:W-:-:S05]  /*07e0*/  FMUL R15, R15, UR4 ;  /* 0x000000040f0f7c20 */ /* 0x002fca0008400000 */
[----:B------:R-:W-:Y:S01]  /*07f0*/  STG.E desc[UR6][R4.64], R15 ;  /* 0x0000000f04007986 */ /* 0x000fe2000c101906 */
[----:B------:R-:W-:Y:S05]  /*0800*/  EXIT ;  /* 0x000000000000794d */ /* 0x000fea0003800000 */
.L_x_25:
        /* <DEDUP_REMOVED lines=15> */
.L_x_31:


//--------------------- .text._Z15sgemvT32_kernelifPfiS_S_ --------------------------
	.section	.text._Z15sgemvT32_kernelifPfiS_S_,"ax",@progbits
	.align	128
        .global         _Z15sgemvT32_kernelifPfiS_S_
        .type           _Z15sgemvT32_kernelifPfiS_S_,@function
        .size           _Z15sgemvT32_kernelifPfiS_S_,(.L_x_32 - _Z15sgemvT32_kernelifPfiS_S_)
        .other          _Z15sgemvT32_kernelifPfiS_S_,@"STO_CUDA_ENTRY STV_DEFAULT"
_Z15sgemvT32_kernelifPfiS_S_:
.text._Z15sgemvT32_kernelifPfiS_S_:
[----:B------:R-:W-:Y:S01]  /*0000*/  LDC R1, c[0x0][0x37c] ;  /* 0x0000df00ff017b82 */ /* 0x000fe20000000800 */
[----:B------:R-:W0:Y:S07]  /*0010*/  S2R R15, SR_CTAID.X ;  /* 0x00000000000f7919 */ /* 0x000e2e0000002500 */
[----:B------:R-:W1:Y:S01]  /*0020*/  LDC R8, c[0x0][0x390] ;  /* 0x0000e400ff087b82 */ /* 0x000e620000000800 */
[----:B------:R-:W2:Y:S01]  /*0030*/  LDCU.64 UR8, c[0x0][0x358] ;  /* 0x00006b00ff0877ac */ /* 0x000ea20008000a00 */
[----:B------:R-:W3:Y:S01]  /*0040*/  S2R R14, SR_TID.Y ;  /* 0x00000000000e7919 */ /* 0x000ee20000002200 */
[----:B------:R-:W4:Y:S05]  /*0050*/  S2R R0, SR_TID.X ;  /* 0x0000000000007919 */ /* 0x000f2a0000002100 */
[----:B------:R-:W5:Y:S08]  /*0060*/  LDC.64 R2, c[0x0][0x388] ;  /* 0x0000e200ff027b82 */ /* 0x000f700000000a00 */
[----:B------:R-:W4:Y:S01]  /*0070*/  LDC.64 R4, c[0x0][0x398] ;  /* 0x0000e600ff047b82 */ /* 0x000f220000000a00 */
[----:B-1----:R-:W-:-:S04]  /*0080*/  SHF.L.U32 R8, R8, 0x8, RZ ;  /* 0x0000000808087819 */ /* 0x002fc800000006ff */
[--C-:B------:R-:W-:Y:S02]  /*0090*/  SHF.R.S32.HI R9, RZ, 0x8, R8.reuse ;  /* 0x00000008ff097819 */ /* 0x100fe40000011408 */
[--C-:B------:R-:W-:Y:S02]  /*00a0*/  SHF.R.S32.HI R27, RZ, 0x7, R8.reuse ;  /* 0x00000007ff1b7819 */ /* 0x100fe40000011408 */
[----:B0-----:R-:W-:Y:S02]  /*00b0*/  SHF.L.U32 R15, R15, 0x8, RZ ;  /* 0x000000080f0f7819 */ /* 0x001fe400000006ff */
[----:B------:R-:W-:Y:S02]  /*00c0*/  SHF.R.S32.HI R11, RZ, 0x4, R8 ;  /* 0x00000004ff0b7819 */ /* 0x000fe40000011408 */
[----:B---3--:R-:W-:-:S04]  /*00d0*/  LEA.HI.SX32 R6, R15, R14, 0x1d ;  /* 0x0000000e0f067211 */ /* 0x008fc800078feaff */
[----:B------:R-:W-:Y:S01]  /*00e0*/  SHF.L.U32 R6, R6, 0x8, RZ ;  /* 0x0000000806067819 */ /* 0x000fe200000006ff */
[----:B----4-:R-:W-:-:S03]  /*00f0*/  IMAD.WIDE.U32 R4, R0, 0x4, R4 ;  /* 0x0000000400047825 */ /* 0x010fc600078e0004 */
[----:B------:R-:W-:Y:S02]  /*0100*/  SHF.R.S32.HI R7, RZ, 0x8, R6 ;  /* 0x00000008ff077819 */ /* 0x000fe40000011406 */
[----:B--2---:R0:W2:Y:S03]  /*0110*/  LDG.E R16, desc[UR8][R4.64] ;  /* 0x0000000804107981 */ /* 0x0040a6000c1e1900 */
[----:B------:R-:W-:Y:S01]  /*0120*/  IMAD R7, R7, R9, R0 ;  /* 0x0000000907077224 */ /* 0x000fe200078e0200 */
[----:B------:R-:W-:-:S03]  /*0130*/  SHF.R.S32.HI R9, RZ, 0x5, R8 ;  /* 0x00000005ff097819 */ /* 0x000fc60000011408 */
[----:B-----5:R-:W-:Y:S01]  /*0140*/  IMAD.WIDE R2, R7, 0x4, R2 ;  /* 0x0000000407027825 */ /* 0x020fe200078e0202 */
[----:B------:R-:W-:Y:S02]  /*0150*/  SHF.R.S32.HI R7, RZ, 0x6, R8 ;  /* 0x00000006ff077819 */ /* 0x000fe40000011408 */
[CC--:B------:R-:W-:Y:S01]  /*0160*/  LEA R23, R27.reuse, R27.reuse, 0x1 ;  /* 0x0000001b1b177211 */ /* 0x0c0fe200078e08ff */
[C---:B------:R-:W-:Y:S01]  /*0170*/  IMAD R25, R27.reuse, 0x6, RZ ;  /* 0x000000061b197824 */ /* 0x040fe200078e02ff */
[-C--:B0-----:R-:W-:Y:S01]  /*0180*/  LEA R5, R27, R27.reuse, 0x2 ;  /* 0x0000001b1b057211 */ /* 0x081fe200078e10ff */
[----:B------:R-:W-:Y:S01]  /*0190*/  IMAD.WIDE R6, R7, 0x4, R2 ;  /* 0x0000000407067825 */ /* 0x000fe200078e0202 */
[----:B------:R-:W-:-:S03]  /*01a0*/  LEA R29, R27, -R27, 0x3 ;  /* 0x8000001b1b1d7211 */ /* 0x000fc600078e18ff */
[C-C-:B------:R-:W-:Y:S01]  /*01b0*/  IMAD.WIDE R12, R27.reuse, 0x4, R2.reuse ;  /* 0x000000041b0c7825 */ /* 0x140fe200078e0202 */
[----:B------:R0:W3:Y:S03]  /*01c0*/  LDG.E R17, desc[UR8][R6.64] ;  /* 0x0000000806117981 */ /* 0x0000e6000c1e1900 */
[----:B------:R-:W-:Y:S01]  /*01d0*/  IMAD R26, R27, 0xa, RZ ;  /* 0x0000000a1b1a7824 */ /* 0x000fe200078e02ff */
[----:B------:R1:W4:Y:S01]  /*01e0*/  LDG.E R20, desc[UR8][R12.64] ;  /* 0x000000080c147981 */ /* 0x000322000c1e1900 */
[----:B------:R-:W-:-:S04]  /*01f0*/  IMAD.WIDE R8, R9, 0x4, R2 ;  /* 0x0000000409087825 */ /* 0x000fc800078e0202 */
[--C-:B------:R-:W-:Y:S01]  /*0200*/  IMAD.WIDE R22, R23, 0x4, R2.reuse ;  /* 0x0000000417167825 */ /* 0x100fe200078e0202 */
[----:B------:R5:W4:Y:S03]  /*0210*/  LDG.E R18, desc[UR8][R8.64] ;  /* 0x0000000808127981 */ /* 0x000b26000c1e1900 */
[--C-:B------:R-:W-:Y:S01]  /*0220*/  IMAD.WIDE R4, R5, 0x4, R2.reuse ;  /* 0x0000000405047825 */ /* 0x100fe200078e0202 */
[----:B------:R5:W4:Y:S03]  /*0230*/  LDG.E R21, desc[UR8][R22.64] ;  /* 0x0000000816157981 */ /* 0x000b26000c1e1900 */
[----:B0-----:R-:W-:Y:S01]  /*0240*/  IMAD.WIDE R6, R25, 0x4, R2 ;  /* 0x0000000419067825 */ /* 0x001fe200078e0202 */
[----:B------:R-:W-:-:S03]  /*0250*/  LEA R24, R27, R27, 0x3 ;  /* 0x0000001b1b187211 */ /* 0x000fc600078e18ff */
[--C-:B-1----:R-:W-:Y:S01]  /*0260*/  IMAD.WIDE R12, R26, 0x4, R2.reuse ;  /* 0x000000041a0c7825 */ /* 0x102fe200078e0202 */
[----:B------:R-:W4:Y:S03]  /*0270*/  LDG.E R28, desc[UR8][R6.64] ;  /* 0x00000008061c7981 */ /* 0x000f26000c1e1900 */
[--C-:B------:R-:W-:Y:S01]  /*0280*/  IMAD.WIDE R10, R11, 0x4, R2.reuse ;  /* 0x000000040b0a7825 */ /* 0x100fe200078e0202 */
[----:B------:R0:W4:Y:S03]  /*0290*/  LDG.E R26, desc[UR8][R4.64] ;  /* 0x00000008041a7981 */ /* 0x000126000c1e1900 */
[----:B-----5:R-:W-:Y:S01]  /*02a0*/  IMAD.WIDE R8, R29, 0x4, R2 ;  /* 0x000000041d087825 */ /* 0x020fe200078e0202 */
[----:B------:R1:W5:Y:S03]  /*02b0*/  LDG.E R19, desc[UR8][R10.64] ;  /* 0x000000080a137981 */ /* 0x000366000c1e1900 */
[C---:B------:R-:W-:Y:S01]  /*02c0*/  IMAD R23, R27.reuse, 0xb, RZ ;  /* 0x0000000b1b177824 */ /* 0x040fe200078e02ff */
[----:B------:R1:W5:Y:S01]  /*02d0*/  LDG.E R29, desc[UR8][R8.64] ;  /* 0x00000008081d7981 */ /* 0x000362000c1e1900 */
[----:B------:R-:W-:-:S02]  /*02e0*/  IMAD R25, R27, 0xc, RZ ;  /* 0x0000000c1b197824 */ /* 0x000fc400078e02ff */
[C---:B0-----:R-:W-:Y:S01]  /*02f0*/  IMAD R5, R27.reuse, 0xd, RZ ;  /* 0x0000000d1b057824 */ /* 0x041fe200078e02ff */
[----:B------:R0:W5:Y:S01]  /*0300*/  LDG.E R12, desc[UR8][R12.64] ;  /* 0x000000080c0c7981 */ /* 0x000162000c1e1900 */
[C---:B------:R-:W-:Y:S01]  /*0310*/  IMAD R7, R27.reuse, 0xe, RZ ;  /* 0x0000000e1b077824 */ /* 0x040fe200078e02ff */
[----:B------:R-:W-:Y:S01]  /*0320*/  LEA R27, R27, -R27, 0x4 ;  /* 0x8000001b1b1b7211 */ /* 0x000fe200078e20ff */
[----:B-1----:R-:W-:-:S04]  /*0330*/  IMAD.WIDE R10, R24, 0x4, R2 ;  /* 0x00000004180a7825 */ /* 0x002fc800078e0202 */
[--C-:B------:R-:W-:Y:S02]  /*0340*/  IMAD.WIDE R22, R23, 0x4, R2.reuse ;  /* 0x0000000417167825 */ /* 0x100fe400078e0202 */
[----:B------:R-:W5:Y:S02]  /*0350*/  LDG.E R10, desc[UR8][R10.64] ;  /* 0x000000080a0a7981 */ /* 0x000f64000c1e1900 */
[--C-:B------:R-:W-:Y:S02]  /*0360*/  IMAD.WIDE R24, R25, 0x4, R2.reuse ;  /* 0x0000000419187825 */ /* 0x100fe400078e0202 */
[----:B------:R-:W5:Y:S02]  /*0370*/  LDG.E R23, desc[UR8][R22.64] ;  /* 0x0000000816177981 */ /* 0x000f64000c1e1900 */
[--C-:B------:R-:W-:Y:S02]  /*0380*/  IMAD.WIDE R6, R7, 0x4, R2.reuse ;  /* 0x0000000407067825 */ /* 0x100fe400078e0202 */
[----:B------:R-:W5:Y:S02]  /*0390*/  LDG.E R24, desc[UR8][R24.64] ;  /* 0x0000000818187981 */ /* 0x000f64000c1e1900 */
[----:B------:R-:W-:-:S02]  /*03a0*/  IMAD.WIDE R8, R27, 0x4, R2 ;  /* 0x000000041b087825 */ /* 0x000fc400078e0202 */
[----:B------:R-:W5:Y:S02]  /*03b0*/  LDG.E R6, desc[UR8][R6.64] ;  /* 0x0000000806067981 */ /* 0x000f64000c1e1900 */
[----:B------:R-:W-:Y:S02]  /*03c0*/  IMAD.WIDE R4, R5, 0x4, R2 ;  /* 0x0000000405047825 */ /* 0x000fe400078e0202 */
[----:B------:R-:W5:Y:S04]  /*03d0*/  LDG.E R2, desc[UR8][R2.64] ;  /* 0x0000000802027981 */ /* 0x000f68000c1e1900 */
[----:B------:R1:W5:Y:S04]  /*03e0*/  LDG.E R11, desc[UR8][R4.64] ;  /* 0x00000008040b7981 */ /* 0x000368000c1e1900 */
[----:B------:R-:W5:Y:S01]  /*03f0*/  LDG.E R8, desc[UR8][R8.64] ;  /* 0x0000000808087981 */ /* 0x000f62000c1e1900 */
[----:B------:R-:W1:Y:S01]  /*0400*/  S2UR UR6, SR_CgaCtaId ;  /* 0x00000000000679c3 */ /* 0x000e620000008800 */
[----:B------:R-:W-:-:S02]  /*0410*/  UMOV UR4, 0x400 ;  /* 0x0000040000047882 */ /* 0x000fc40000000000 */
[----:B------:R-:W-:Y:S01]  /*0420*/  UIADD3 UR5, UPT, UPT, UR4, 0x100, URZ ;  /* 0x0000010004057890 */ /* 0x000fe2000fffe0ff */
[----:B0-----:R-:W-:-:S03]  /*0430*/  LEA R13, R14, R0, 0x5 ;  /* 0x000000000e0d7211 */ /* 0x001fc600078e28ff */
[----:B-1----:R-:W-:Y:S02]  /*0440*/  ULEA UR5, UR6, UR5, 0x18 ;  /* 0x0000000506057291 */ /* 0x002fe4000f8ec0ff */
[----:B------:R-:W-:-:S04]  /*0450*/  ULEA UR4, UR6, UR4, 0x18 ;  /* 0x0000000406047291 */ /* 0x000fc8000f8ec0ff */
[----:B------:R-:W-:Y:S02]  /*0460*/  LEA R5, R0, UR5, 0x2 ;  /* 0x0000000500057c11 */ /* 0x000fe4000f8e10ff */
[----:B------:R-:W-:-:S03]  /*0470*/  LEA R13, R13, UR4, 0x2 ;  /* 0x000000040d0d7c11 */ /* 0x000fc6000f8e10ff */
[C---:B------:R-:W-:Y:S01]  /*0480*/  IMAD R27, R14.reuse, 0x84, R5 ;  /* 0x000000840e1b7824 */ /* 0x040fe200078e0205 */
[----:B------:R-:W-:Y:S01]  /*0490*/  LEA R22, R14, UR4, 0x6 ;  /* 0x000000040e167c11 */ /* 0x000fe2000f8e30ff */
[----:B------:R-:W0:Y:S01]  /*04a0*/  LDCU UR4, c[0x0][0x380] ;  /* 0x00007000ff0477ac */ /* 0x000e220008000800 */
[----:B------:R-:W-:Y:S01]  /*04b0*/  LEA.HI.SX32 R15, R15, R0, 0x1d ;  /* 0x000000000f0f7211 */ /* 0x000fe200078feaff */
[----:B--2---:R1:W-:Y:S04]  /*04c0*/  STS [R13], R16 ;  /* 0x000000100d007388 */ /* 0x0043e80000000800 */
[----:B---3--:R-:W-:Y:S04]  /*04d0*/  STS [R27+0x210], R17 ;  /* 0x000210111b007388 */ /* 0x008fe80000000800 */
[----:B----4-:R-:W-:Y:S04]  /*04e0*/  STS [R27+0x108], R20 ;  /* 0x000108141b007388 */ /* 0x010fe80000000800 */
[----:B------:R-:W-:Y:S04]  /*04f0*/  STS [R27+0x420], R18 ;  /* 0x000420121b007388 */ /* 0x000fe80000000800 */
[----:B------:R2:W-:Y:S04]  /*0500*/  STS [R27+0x318], R21 ;  /* 0x000318151b007388 */ /* 0x0005e80000000800 */
[----:B------:R-:W-:Y:S04]  /*0510*/  STS [R27+0x630], R28 ;  /* 0x0006301c1b007388 */ /* 0x000fe80000000800 */
[----:B------:R-:W-:Y:S04]  /*0520*/  STS [R27+0x528], R26 ;  /* 0x0005281a1b007388 */ /* 0x000fe80000000800 */
[----:B-----5:R-:W-:Y:S04]  /*0530*/  STS [R27+0x840], R19 ;  /* 0x000840131b007388 */ /* 0x020fe80000000800 */
[----:B------:R-:W-:Y:S04]  /*0540*/  STS [R27+0x738], R29 ;  /* 0x0007381d1b007388 */ /* 0x000fe80000000800 */
[----:B------:R-:W-:Y:S04]  /*0550*/  STS [R27+0xa50], R12 ;  /* 0x000a500c1b007388 */ /* 0x000fe80000000800 */
[----:B------:R-:W-:Y:S04]  /*0560*/  STS [R27+0x948], R10 ;  /* 0x0009480a1b007388 */ /* 0x000fe80000000800 */
[----:B------:R-:W-:Y:S04]  /*0570*/  STS [R27+0xb58], R23 ;  /* 0x000b58171b007388 */ /* 0x000fe80000000800 */
[----:B------:R-:W-:Y:S04]  /*0580*/  STS [R27+0xc60], R24 ;  /* 0x000c60181b007388 */ /* 0x000fe80000000800 */
[----:B------:R-:W-:Y:S04]  /*0590*/  STS [R27+0xe70], R6 ;  /* 0x000e70061b007388 */ /* 0x000fe80000000800 */
[----:B------:R-:W-:Y:S04]  /*05a0*/  STS [R27], R2 ;  /* 0x000000021b007388 */ /* 0x000fe80000000800 */
[----:B------:R-:W-:Y:S04]  /*05b0*/  STS [R27+0xd68], R11 ;  /* 0x000d680b1b007388 */ /* 0x000fe80000000800 */
[----:B------:R-:W-:Y:S01]  /*05c0*/  STS [R27+0xf78], R8 ;  /* 0x000f78081b007388 */ /* 0x000fe20000000800 */
[----:B------:R-:W-:Y:S01]  /*05d0*/  BAR.SYNC.DEFER_BLOCKING 0x0 ;  /* 0x0000000000007b1d */ /* 0x000fe20000010000 */
[----:B-1----:R-:W-:-:S04]  /*05e0*/  LEA R13, R0, R5, 0x7 ;  /* 0x00000005000d7211 */ /* 0x002fc800078e38ff */
[----:B--2---:R-:W-:-:S05]  /*05f0*/  LEA R21, R14, R13, 0x6 ;  /* 0x0000000d0e157211 */ /* 0x004fca00078e30ff */
[----:B------:R-:W-:Y:S04]  /*0600*/  LDS R3, [R21] ;  /* 0x0000000015037984 */ /* 0x000fe80000000800 */
[----:B------:R-:W1:Y:S04]  /*0610*/  LDS.128 R4, [R22] ;  /* 0x0000000016047984 */ /* 0x000e680000000c00 */
[----:B------:R-:W2:Y:S04]  /*0620*/  LDS R17, [R21+0x4] ;  /* 0x0000040015117984 */ /* 0x000ea80000000800 */
[----:B------:R-:W3:Y:S04]  /*0630*/  LDS R25, [R21+0x8] ;  /* 0x0000080015197984 */ /* 0x000ee80000000800 */
[----:B------:R-:W4:Y:S04]  /*0640*/  LDS R24, [R21+0xc] ;  /* 0x00000c0015187984 */ /* 0x000f280000000800 */
[----:B------:R-:W-:Y:S04]  /*0650*/  LDS R27, [R21+0x10] ;  /* 0x00001000151b7984 */ /* 0x000fe80000000800 */
[----:B------:R-:W5:Y:S04]  /*0660*/  LDS.128 R8, [R22+0x10] ;  /* 0x0000100016087984 */ /* 0x000f680000000c00 */
[----:B------:R-:W0:Y:S04]  /*0670*/  LDS R2, [R21+0x14] ;  /* 0x0000140015027984 */ /* 0x000e280000000800 */
[----:B------:R-:W0:Y:S04]  /*0680*/  LDS R23, [R21+0x18] ;  /* 0x0000180015177984 */ /* 0x000e280000000800 */
[----:B------:R-:W0:Y:S04]  /*0690*/  LDS R12, [R21+0x1c] ;  /* 0x00001c00150c7984 */ /* 0x000e280000000800 */
[----:B------:R-:W-:Y:S01]  /*06a0*/  LDS R20, [R21+0x24] ;  /* 0x0000240015147984 */ /* 0x000fe20000000800 */
[----:B-1----:R-:W-:-:S03]  /*06b0*/  FFMA R4, R3, R4, RZ ;  /* 0x0000000403047223 */ /* 0x002fc600000000ff */
[----:B------:R-:W-:Y:S01]  /*06c0*/  LDS R3, [R21+0x20] ;  /* 0x0000200015037984 */ /* 0x000fe20000000800 */
[----:B--2---:R-:W-:-:S03]  /*06d0*/  FFMA R4, R17, R5, R4 ;  /* 0x0000000511047223 */ /* 0x004fc60000000004 */
[----:B------:R-:W1:Y:S01]  /*06e0*/  LDS.128 R16, [R22+0x20] ;  /* 0x0000200016107984 */ /* 0x000e620000000c00 */
[----:B---3--:R-:W-:-:S03]  /*06f0*/  FFMA R5, R25, R6, R4 ;  /* 0x0000000619057223 */ /* 0x008fc60000000004 */
[----:B------:R-:W2:Y:S01]  /*0700*/  LDS R25, [R21+0x28] ;  /* 0x0000280015197984 */ /* 0x000ea20000000800 */
[----:B----4-:R-:W-:-:S03]  /*0710*/  FFMA R4, R24, R7, R5 ;  /* 0x0000000718047223 */ /* 0x010fc60000000005 */
[----:B------:R-:W3:Y:S01]  /*0720*/  LDS R24, [R21+0x2c] ;  /* 0x00002c0015187984 */ /* 0x000ee20000000800 */
[----:B-----5:R-:W-:-:S03]  /*0730*/  FFMA R29, R27, R8, R4 ;  /* 0x000000081b1d7223 */ /* 0x020fc60000000004 */
[----:B------:R-:W-:Y:S04]  /*0740*/  LDS R27, [R21+0x30] ;  /* 0x00003000151b7984 */ /* 0x000fe80000000800 */
[----:B------:R-:W4:Y:S01]  /*0750*/  LDS.128 R4, [R22+0x30] ;  /* 0x0000300016047984 */ /* 0x000f220000000c00 */
[----:B0-----:R-:W-:-:S03]  /*0760*/  FFMA R8, R2, R9, R29 ;  /* 0x0000000902087223 */ /* 0x001fc6000000001d */
[----:B------:R-:W0:Y:S01]  /*0770*/  LDS R2, [R21+0x34] ;  /* 0x0000340015027984 */ /* 0x000e220000000800 */
[----:B------:R-:W-:-:S03]  /*0780*/  FFMA R23, R23, R10, R8 ;  /* 0x0000000a17177223 */ /* 0x000fc60000000008 */
[----:B------:R-:W5:Y:S04]  /*0790*/  LDS R9, [R21+0x38] ;  /* 0x0000380015097984 */ /* 0x000f680000000800 */
[----:B------:R-:W5:Y:S01]  /*07a0*/  LDS R8, [R21+0x3c] ;  /* 0x00003c0015087984 */ /* 0x000f620000000800 */
[----:B------:R-:W-:-:S04]  /*07b0*/  FFMA R12, R12, R11, R23 ;  /* 0x0000000b0c0c7223 */ /* 0x000fc80000000017 */
[----:B-1----:R-:W-:-:S04]  /*07c0*/  FFMA R3, R3, R16, R12 ;  /* 0x0000001003037223 */ /* 0x002fc8000000000c */
[----:B------:R-:W-:-:S04]  /*07d0*/  FFMA R20, R20, R17, R3 ;  /* 0x0000001114147223 */ /* 0x000fc80000000003 */
[----:B--2---:R-:W-:-:S04]  /*07e0*/  FFMA R25, R25, R18, R20 ;  /* 0x0000001219197223 */ /* 0x004fc80000000014 */
[----:B---3--:R-:W-:-:S04]  /*07f0*/  FFMA R24, R24, R19, R25 ;  /* 0x0000001318187223 */ /* 0x008fc80000000019 */
[----:B----4-:R-:W-:-:S04]  /*0800*/  FFMA R27, R27, R4, R24 ;  /* 0x000000041b1b7223 */ /* 0x010fc80000000018 */
[----:B0-----:R-:W-:-:S04]  /*0810*/  FFMA R2, R2, R5, R27 ;  /* 0x0000000502027223 */ /* 0x001fc8000000001b */
[----:B-----5:R-:W-:Y:S01]  /*0820*/  FFMA R9, R9, R6, R2 ;  /* 0x0000000609097223 */ /* 0x020fe20000000002 */
[----:B------:R-:W-:-:S03]  /*0830*/  IMAD R14, R14, -0x3c, R21 ;  /* 0xffffffc40e0e7824 */ /* 0x000fc600078e0215 */
[----:B------:R-:W-:-:S05]  /*0840*/  FFMA R7, R8, R7, R9 ;  /* 0x0000000708077223 */ /* 0x000fca0000000009 */
[----:B------:R0:W-:Y:S01]  /*0850*/  STS [R14], R7 ;  /* 0x000000070e007388 */ /* 0x0001e20000000800 */
[----:B------:R-:W-:Y:S01]  /*0860*/  BAR.SYNC.DEFER_BLOCKING 0x0 ;  /* 0x0000000000007b1d */ /* 0x000fe20000010000 */
[----:B------:R-:W-:-:S13]  /*0870*/  ISETP.GE.AND P0, PT, R15, UR4, PT ;  /* 0x000000040f007c0c */ /* 0x000fda000bf06270 */
[----:B0-----:R-:W-:Y:S05]  /*0880*/  @P0 EXIT ;  /* 0x000000000000094d */ /* 0x001fea0003800000 */
[----:B------:R-:W-:Y:S01]  /*0890*/  LDS R0, [R13] ;  /* 0x000000000d007984 */ /* 0x000fe20000000800 */
[----:B------:R-:W0:Y:S01]  /*08a0*/  LDC.64 R2, c[0x0][0x3a0] ;  /* 0x0000e800ff027b82 */ /* 0x000e220000000a00 */
[----:B------:R-:W1:Y:S02]  /*08b0*/  LDCU UR4, c[0x0][0x384] ;  /* 0x00007080ff0477ac */ /* 0x000e640008000800 */
[----:B------:R-:W2:Y:S01]  /*08c0*/  LDS R5, [R13+0x4] ;  /* 0x000004000d057984 */ /* 0x000ea20000000800 */
[----:B0-----:R-:W-:-:S04]  /*08d0*/  IMAD.WIDE R2, R15, 0x4, R2 ;  /* 0x000000040f027825 */ /* 0x001fc800078e0202 */
[----:B--2---:R-:W-:-:S04]  /*08e0*/  FADD R0, R0, R5 ;  /* 0x0000000500007221 */ /* 0x004fc80000000000 */
[----:B-1----:R-:W-:-:S05]  /*08f0*/  FMUL R5, R0, UR4 ;  /* 0x0000000400057c20 */ /* 0x002fca0008400000 */
[----:B------:R-:W-:Y:S01]  /*0900*/  STG.E desc[UR8][R2.64], R5 ;  /* 0x0000000502007986 */ /* 0x000fe2000c101908 */
[----:B------:R-:W-:Y:S05]  /*0910*/  EXIT ;  /* 0x000000000000794d */ /* 0x000fea0003800000 */
.L_x_26:
        /* <DEDUP_REMOVED lines=14> */
.L_x_32:


//--------------------- .nv.shared._Z18diag_strtri_kernelccPfS_i --------------------------
	.section	.nv.shared._Z18diag_strtri_kernelccPfS_i,"aw",@nobits
	.sectionflags	@""
	.align	4
.nv.shared._Z18diag_strtri_kernelccPfS_i:
	.zero		5248


//--------------------- .nv.shared.reserved.0     --------------------------
	.section	.nv.shared.reserved.0,"aw",@nobits
	.weak		__nv_reservedSMEM_offset_0_alias
	.size		__nv_reservedSMEM_offset_0_alias, 0, 64
	.other		__nv_reservedSMEM_offset_0_alias,@"STO_CUDA_RESERVED_SHARED STV_DEFAULT"
__nv_reservedSMEM_offset_0_alias:
	.zero		0
	.zero		64


//--------------------- .nv.shared._Z22inplace_sgemm_kernel_NifPfiS_i --------------------------
	.section	.nv.shared._Z22inplace_sgemm_kernel_NifPfiS_i,"aw",@nobits
	.sectionflags	@""
	.align	4
.nv.shared._Z22inplace_sgemm_kernel_NifPfiS_i:
	.zero		9344


//--------------------- .nv.shared._Z22inplace_sgemm_kernel_TifPfiS_i --------------------------
	.section	.nv.shared._Z22inplace_sgemm_kernel_TifPfiS_i,"aw",@nobits
	.sectionflags	@""
	.align	4
.nv.shared._Z22inplace_sgemm_kernel_TifPfiS_i:
	.zero		9344


//--------------------- .nv.shared._Z14sgemv32_kernelifPfiS_S_ --------------------------
	.section	.nv.shared._Z14sgemv32_kernelifPfiS_S_,"aw",@nobits
	.sectionflags	@""
	.align	4
.nv.shared._Z14sgemv32_kernelifPfiS_S_:
	.zero		1152


//--------------------- .nv.shared._Z15sgemvT32_kernelifPfiS_S_ --------------------------
	.section	.nv.shared._Z15sgemvT32_kernelifPfiS_S_,"aw",@nobits
	.sectionflags	@""
	.align	4
.nv.shared._Z15sgemvT32_kernelifPfiS_S_:
	.zero		5504


//--------------------- .nv.constant0._Z18diag_strtri_kernelccPfS_i --------------------------
	.section	.nv.constant0._Z18diag_strtri_kernelccPfS_i,"a",@progbits
	.sectionflags	@""
	.align	4
.nv.constant0._Z18diag_strtri_kernelccPfS_i:
	.zero		924


//--------------------- .nv.constant0._Z22inplace_sgemm_kernel_NifPfiS_i --------------------------
	.section	.nv.constant0._Z22inplace_sgemm_kernel_NifPfiS_i,"a",@progbits
	.sectionflags	@""
	.align	4
.nv.constant0._Z22inplace_sgemm_kernel_NifPfiS_i:
	.zero		932


//--------------------- .nv.constant0._Z22inplace_sgemm_kernel_TifPfiS_i --------------------------
	.section	.nv.constant0._Z22inplace_sgemm_kernel_TifPfiS_i,"a",@progbits
	.sectionflags	@""
	.align	4
.nv.constant0._Z22inplace_sgemm_kernel_TifPfiS_i:
	.zero		932


//--------------------- .nv.constant0._Z14sgemv32_kernelifPfiS_S_ --------------------------
	.section	.nv.constant0._Z14sgemv32_kernelifPfiS_S_,"a",@progbits
	.sectionflags	@""
	.align	4
.nv.constant0._Z14sgemv32_kernelifPfiS_S_:
	.zero		936


//--------------------- .nv.constant0._Z15sgemvT32_kernelifPfiS_S_ --------------------------
	.section	.nv.constant0._Z15sgemvT32_kernelifPfiS_S_,"a",@progbits
	.sectionflags	@""
	.align	4
.nv.constant0._Z15sgemvT32_kernelifPfiS_S_:
	.zero		936


//--------------------- SYMBOLS --------------------------

	.type		.nv.reservedSmem.offset0,@object
	.size		.nv.reservedSmem.offset0,0x4
	.type		.nv.reservedSmem.cap,@object
	.size		.nv.reservedSmem.cap,0x4
